	.target	sm_90a

	.elftype	@"ET_EXEC"


//--------------------- .note.nv.tkinfo           --------------------------
	.section	.note.nv.tkinfo,"",@"SHT_NOTE"
	.sectionflags	@"SHF_NOTE_NV_TKINFO"
	.tkinfo
        /*0018*/ 	.word	0x00000002
        /*0030*/ 	.string	""
        /*0030*/ 	.string	"ptxas"
        /*0030*/ 	.string	"Cuda compilation tools, release 13.0, V13.0.88"
        /*0030*/ 	.string	"Build cuda_13.0.r13.0/compiler.36424714_0"
        /*0030*/ 	.string	"-v  -suppress-debug-info  -lineinfo  -arch sm_90a "



//--------------------- .note.nv.cuinfo           --------------------------
	.section	.note.nv.cuinfo,"",@"SHT_NOTE"
	.sectionflags	@"SHF_NOTE_NV_CUINFO"
        /*0018*/ 	.short	0x0002
        /*001a*/ 	.short	0x005a
        /*001c*/ 	.short	0x0082
	.zero		2


//--------------------- .nv.info                  --------------------------
	.section	.nv.info,"",@"SHT_CUDA_INFO"
	.align	4


	//----- nvinfo : EIATTR_REGCOUNT
	.align		4
        /*0000*/ 	.byte	0x04, 0x2f
        /*0002*/ 	.short	(.L_1 - .L_0)
	.align		4
.L_0:
        /*0004*/ 	.word	index@(gluon_wgmma)
        /*0008*/ 	.word	0x000000ff


	//----- nvinfo : EIATTR_FRAME_SIZE
	.align		4
.L_1:
        /*000c*/ 	.byte	0x04, 0x11
        /*000e*/ 	.short	(.L_3 - .L_2)
	.align		4
.L_2:
        /*0010*/ 	.word	index@(gluon_wgmma)
        /*0014*/ 	.word	0x00000270


	//----- nvinfo : EIATTR_MIN_STACK_SIZE
	.align		4
.L_3:
        /*0018*/ 	.byte	0x04, 0x12
        /*001a*/ 	.short	(.L_5 - .L_4)
	.align		4
.L_4:
        /*001c*/ 	.word	index@(gluon_wgmma)
        /*0020*/ 	.word	0x00000270
.L_5:


//--------------------- .nv.compat                --------------------------
	.section	.nv.compat,"",@"SHT_CUDA_COMPAT_INFO"
	.align	4
        /*0000*/ 	.byte	0x02, 0x09, 0x01, 0x00, 0x02, 0x02, 0x04, 0x00, 0x02, 0x05, 0x05, 0x00, 0x03, 0x07, 0x01, 0x01
        /*0010*/ 	.byte	0x02, 0x03, 0x03, 0x00, 0x02, 0x06, 0x01, 0x00, 0x04, 0x0b, 0x08, 0x00, 0x00, 0x00, 0x00, 0x00
        /*0020*/ 	.byte	0x00, 0x00, 0x00, 0x00


//--------------------- .nv.info.gluon_wgmma      --------------------------
	.section	.nv.info.gluon_wgmma,"",@"SHT_CUDA_INFO"
	.sectionflags	@""
	.align	4


	//----- nvinfo : EIATTR_CUDA_API_VERSION
	.align		4
        /*0000*/ 	.byte	0x04, 0x37
        /*0002*/ 	.short	(.L_7 - .L_6)
.L_6:
        /*0004*/ 	.word	0x00000082


	//----- nvinfo : EIATTR_KPARAM_INFO
	.align		4
.L_7:
        /*0008*/ 	.byte	0x04, 0x17
        /*000a*/ 	.short	(.L_9 - .L_8)
.L_8:
        /*000c*/ 	.word	0x00000000
        /*0010*/ 	.short	0x000a
        /*0012*/ 	.short	0x0048
        /*0014*/ 	.byte	0x00, 0xf4, 0x21, 0x00


	//----- nvinfo : EIATTR_KPARAM_INFO
	.align		4
.L_9:
        /*0018*/ 	.byte	0x04, 0x17
        /*001a*/ 	.short	(.L_11 - .L_10)
.L_10:
        /*001c*/ 	.word	0x00000000
        /*0020*/ 	.short	0x0009
        /*0022*/ 	.short	0x0040
        /*0024*/ 	.byte	0x00, 0xf4, 0x21, 0x00


	//----- nvinfo : EIATTR_KPARAM_INFO
	.align		4
.L_11:
        /*0028*/ 	.byte	0x04, 0x17
        /*002a*/ 	.short	(.L_13 - .L_12)
.L_12:
        /*002c*/ 	.word	0x00000000
        /*0030*/ 	.short	0x0008
        /*0032*/ 	.short	0x0038
        /*0034*/ 	.byte	0x00, 0xf0, 0x21, 0x00


	//----- nvinfo : EIATTR_KPARAM_INFO
	.align		4
.L_13:
        /*0038*/ 	.byte	0x04, 0x17
        /*003a*/ 	.short	(.L_15 - .L_14)
.L_14:
        /*003c*/ 	.word	0x00000000
        /*0040*/ 	.short	0x0007
        /*0042*/ 	.short	0x0030
        /*0044*/ 	.byte	0x00, 0xf0, 0x21, 0x00


	//----- nvinfo : EIATTR_KPARAM_INFO
	.align		4
.L_15:
        /*0048*/ 	.byte	0x04, 0x17
        /*004a*/ 	.short	(.L_17 - .L_16)
.L_16:
        /*004c*/ 	.word	0x00000000
        /*0050*/ 	.short	0x0006
        /*0052*/ 	.short	0x0028
        /*0054*/ 	.byte	0x00, 0xf0, 0x21, 0x00


	//----- nvinfo : EIATTR_KPARAM_INFO
	.align		4
.L_17:
        /*0058*/ 	.byte	0x04, 0x17
        /*005a*/ 	.short	(.L_19 - .L_18)
.L_18:
        /*005c*/ 	.word	0x00000000
        /*0060*/ 	.short	0x0005
        /*0062*/ 	.short	0x0020
        /*0064*/ 	.byte	0x00, 0xf0, 0x11, 0x00


	//----- nvinfo : EIATTR_KPARAM_INFO
	.align		4
.L_19:
        /*0068*/ 	.byte	0x04, 0x17
        /*006a*/ 	.short	(.L_21 - .L_20)
.L_20:
        /*006c*/ 	.word	0x00000000
        /*0070*/ 	.short	0x0004
        /*0072*/ 	.short	0x001c
        /*0074*/ 	.byte	0x00, 0xf0, 0x11, 0x00


	//----- nvinfo : EIATTR_KPARAM_INFO
	.align		4
.L_21:
        /*0078*/ 	.byte	0x04, 0x17
        /*007a*/ 	.short	(.L_23 - .L_22)
.L_22:
        /*007c*/ 	.word	0x00000000
        /*0080*/ 	.short	0x0003
        /*0082*/ 	.short	0x0018
        /*0084*/ 	.byte	0x00, 0xf0, 0x11, 0x00


	//----- nvinfo : EIATTR_KPARAM_INFO
	.align		4
.L_23:
        /*0088*/ 	.byte	0x04, 0x17
        /*008a*/ 	.short	(.L_25 - .L_24)
.L_24:
        /*008c*/ 	.word	0x00000000
        /*0090*/ 	.short	0x0002
        /*0092*/ 	.short	0x0010
        /*0094*/ 	.byte	0x00, 0xf4, 0x21, 0x00


	//----- nvinfo : EIATTR_KPARAM_INFO
	.align		4
.L_25:
        /*0098*/ 	.byte	0x04, 0x17
        /*009a*/ 	.short	(.L_27 - .L_26)
.L_26:
        /*009c*/ 	.word	0x00000000
        /*00a0*/ 	.short	0x0001
        /*00a2*/ 	.short	0x0008
        /*00a4*/ 	.byte	0x00, 0xf4, 0x21, 0x00


	//----- nvinfo : EIATTR_KPARAM_INFO
	.align		4
.L_27:
        /*00a8*/ 	.byte	0x04, 0x17
        /*00aa*/ 	.short	(.L_29 - .L_28)
.L_28:
        /*00ac*/ 	.word	0x00000000
        /*00b0*/ 	.short	0x0000
        /*00b2*/ 	.short	0x0000
        /*00b4*/ 	.byte	0x00, 0xf4, 0x21, 0x00


	//----- nvinfo : EIATTR_SPARSE_MMA_MASK
	.align		4
.L_29:
        /*00b8*/ 	.byte	0x03, 0x50
        /*00ba*/ 	.short	0x0000


	//----- nvinfo : EIATTR_MAXREG_COUNT
	.align		4
        /*00bc*/ 	.byte	0x03, 0x1b
        /*00be*/ 	.short	0x00ff


	//----- nvinfo : EIATTR_NUM_BARRIERS
	.align		4
        /*00c0*/ 	.byte	0x02, 0x4c
        /*00c2*/ 	.byte	0x01
	.zero		1


	//----- nvinfo : EIATTR_ANNOTATIONS
	.align		4
        /*00c4*/ 	.byte	0x04, 0x55
        /*00c6*/ 	.short	(.L_31 - .L_30)


	//   ....[0]....
.L_30:
        /*00c8*/ 	.word	0x00000001
        /*00cc*/ 	.byte	0xa0, 0x10, 0x00, 0x00, 0x01, 0x00, 0x00, 0x00, 0xf0, 0x11, 0x00, 0x00, 0x01, 0x00, 0x00, 0x00
        /* <DEDUP_REMOVED lines=272> */
        /*11dc*/ 	.byte	0x30, 0x44, 0x00, 0x00, 0x01, 0x00, 0x00, 0x00, 0x40, 0x44, 0x00, 0x00


	//----- nvinfo : EIATTR_MERCURY_ISA_VERSION
	.align		4
.L_31:
        /*11e8*/ 	.byte	0x03, 0x5f
        /*11ea*/ 	.short	0x0101


	//----- nvinfo : EIATTR_INT_WARP_WIDE_INSTR_OFFSETS
	.align		4
        /*11ec*/ 	.byte	0x04, 0x31
        /*11ee*/ 	.short	(.L_33 - .L_32)


	//   ....[0]....
.L_32:
        /*11f0*/ 	.word	0x00001220


	//   ....[1]....
        /*11f4*/ 	.word	0x00001240


	//   ....[2]....
        /*11f8*/ 	.word	0x00001300


	//   ....[3]....
        /*11fc*/ 	.word	0x00002be0


	//   ....[4]....
        /*1200*/ 	.word	0x00002bf0


	//   ....[5]....
        /*1204*/ 	.word	0x00002c60


	//   ....[6]....
        /*1208*/ 	.word	0x00002c70


	//   ....[7]....
        /*120c*/ 	.word	0x00004c10


	//   ....[8]....
        /*1210*/ 	.word	0x00004c30


	//----- nvinfo : EIATTR_COOP_GROUP_MASK_REGIDS
	.align		4
.L_33:
        /*1214*/ 	.byte	0x04, 0x29
        /*1216*/ 	.short	(.L_35 - .L_34)


	//   ....[0]....
.L_34:
        /*1218*/ 	.word	0xffffffff


	//   ....[1]....
        /*121c*/ 	.word	0xffffffff


	//   ....[2]....
        /*1220*/ 	.word	0xffffffff


	//----- nvinfo : EIATTR_COOP_GROUP_INSTR_OFFSETS
	.align		4
.L_35:
        /*1224*/ 	.byte	0x04, 0x28
        /*1226*/ 	.short	(.L_37 - .L_36)


	//   ....[0]....
.L_36:
        /*1228*/ 	.word	0x00000150


	//   ....[1]....
        /*122c*/ 	.word	0x000006f0


	//   ....[2]....
        /*1230*/ 	.word	0x00000cc0


	//----- nvinfo : EIATTR_MBARRIER_INSTR_OFFSETS
	.align		4
.L_37:
        /*1234*/ 	.byte	0x04, 0x39
        /*1236*/ 	.short	(.L_39 - .L_38)


	//   ....[0]....
.L_38:
        /*1238*/ 	.word	0x00001d30
        /*123c*/ 	.word	0x000000ff
        /*1240*/ 	.word	0x00020000
        /*1244*/ 	.short	0x0100
        /*1246*/ 	.byte	0x18
	.zero		1


	//   ....[1]....
        /*1248*/ 	.word	0x00001ee0
        /*124c*/ 	.word	0x000000ff
        /*1250*/ 	.word	0x00020008
        /*1254*/ 	.short	0x0100
        /*1256*/ 	.byte	0x18
	.zero		1


	//   ....[2]....
        /*1258*/ 	.word	0x00002d20
        /*125c*/ 	.word	0x000000ff
        /*1260*/ 	.word	0x00020000
        /*1264*/ 	.short	0x010a
        /*1266*/ 	.byte	0x12
	.zero		1


	//   ....[3]....
        /*1268*/ 	.word	0x00003b70
        /*126c*/ 	.word	0x000000ff
        /*1270*/ 	.word	0x00020000
        /*1274*/ 	.short	0x0108
        /*1276*/ 	.byte	0x18
	.zero		1


	//   ....[4]....
        /*1278*/ 	.word	0x00003c20
        /*127c*/ 	.word	0x000000ff
        /*1280*/ 	.word	0x00020008
        /*1284*/ 	.short	0x0108
        /*1286*/ 	.byte	0x18
	.zero		1


	//   ....[5]....
        /*1288*/ 	.word	0x00005600
        /*128c*/ 	.word	0x000000ff
        /*1290*/ 	.word	0x00020000
        /*1294*/ 	.short	0x010a
        /*1296*/ 	.byte	0x12
	.zero		1


	//----- nvinfo : EIATTR_NUM_MBARRIERS
	.align		4
.L_39:
        /*1298*/ 	.byte	0x03, 0x38
        /*129a*/ 	.short	0x0002


	//----- nvinfo : EIATTR_EXIT_INSTR_OFFSETS
	.align		4
        /*129c*/ 	.byte	0x04, 0x1c
        /*129e*/ 	.short	(.L_41 - .L_40)


	//   ....[0]....
.L_40:
        /*12a0*/ 	.word	0x000055f0


	//----- nvinfo : EIATTR_REQNTID
	.align		4
.L_41:
        /*12a4*/ 	.byte	0x04, 0x10
        /*12a6*/ 	.short	(.L_43 - .L_42)
.L_42:
        /*12a8*/ 	.word	0x00000100
        /*12ac*/ 	.word	0x00000001
        /*12b0*/ 	.word	0x00000001


	//----- nvinfo : EIATTR_CRS_STACK_SIZE
	.align		4
.L_43:
        /*12b4*/ 	.byte	0x04, 0x1e
        /*12b6*/ 	.short	(.L_45 - .L_44)
.L_44:
        /*12b8*/ 	.word	0x00000000


	//----- nvinfo : EIATTR_CBANK_PARAM_SIZE
	.align		4
.L_45:
        /*12bc*/ 	.byte	0x03, 0x19
        /*12be*/ 	.short	0x0050


	//----- nvinfo : EIATTR_PARAM_CBANK
	.align		4
        /*12c0*/ 	.byte	0x04, 0x0a
        /*12c2*/ 	.short	(.L_47 - .L_46)
	.align		4
.L_46:
        /*12c4*/ 	.word	index@(.nv.constant0.gluon_wgmma)
        /*12c8*/ 	.short	0x0210
        /*12ca*/ 	.short	0x0050


	//----- nvinfo : EIATTR_SW_WAR
	.align		4
.L_47:
        /*12cc*/ 	.byte	0x04, 0x36
        /*12ce*/ 	.short	(.L_49 - .L_48)
.L_48:
        /*12d0*/ 	.word	0x00000008
.L_49:


//--------------------- .nv.callgraph             --------------------------
	.section	.nv.callgraph,"",@"SHT_CUDA_CALLGRAPH"
	.align	4
	.sectionentsize	8
	.align		4
        /*0000*/ 	.word	0x00000000
	.align		4
        /*0004*/ 	.word	0xffffffff
	.align		4
        /*0008*/ 	.word	0x00000000
	.align		4
        /*000c*/ 	.word	0xfffffffe
	.align		4
        /*0010*/ 	.word	0x00000000
	.align		4
        /*0014*/ 	.word	0xfffffffd
	.align		4
        /*0018*/ 	.word	0x00000000
	.align		4
        /*001c*/ 	.word	0xfffffffc


//--------------------- .text.gluon_wgmma         --------------------------
	.section	.text.gluon_wgmma,"ax",@progbits
	.align	128
        .global         gluon_wgmma
        .type           gluon_wgmma,@function
        .size           gluon_wgmma,(.L_x_53 - gluon_wgmma)
        .other          gluon_wgmma,@"STO_CUDA_ENTRY STV_DEFAULT"
gluon_wgmma:
.text.gluon_wgmma:
[----:B------:R-:W1:Y:S01]  /*0000*/  LDC R1, c[0x0][0x28] ;  /* 0x00000a00ff017b82 */ /* 0x000e620000000800 */
[----:B------:R-:W2:Y:S07]  /*0010*/  S2R R7, SR_TID.X ;  /* 0x0000000000077919 */ /* 0x000eae0000002100 */
[----:B------:R-:W3:Y:S01]  /*0020*/  S2UR UR4, SR_CgaCtaId ;  /* 0x00000000000479c3 */ /* 0x000ee20000008800 */
[----:B------:R-:W-:Y:S01]  /*0030*/  UMOV UR24, 0x400 ;  /* 0x0000040000187882 */ /* 0x000fe20000000000 */
[----:B------:R-:W-:Y:S01]  /*0040*/  ULDC UR6, c[0x0][0xc] ;  /* 0x0000030000067ab9 */ /* 0x000fe20000000800 */
[----:B------:R-:W-:Y:S01]  /*0050*/  ULDC.64 UR30, c[0x0][0x250] ;  /* 0x00009400001e7ab9 */ /* 0x000fe20000000a00 */
[----:B------:R-:W-:Y:S01]  /*0060*/  BSSY B0, `(.L_x_0) ;  /* 0x000001f000007945 */ /* 0x000fe20003800000 */
[----:B-1----:R-:W-:-:S03]  /*0070*/  VIADD R1, R1, 0xfffffd90 ;  /* 0xfffffd9001017836 */ /* 0x002fc60000000000 */
[----:B------:R-:W1:Y:S08]  /*0080*/  LDC R12, c[0x0][0x230] ;  /* 0x00008c00ff0c7b82 */ /* 0x000e700000000800 */
[----:B------:R-:W-:Y:S08]  /*0090*/  S2UR UR40, SR_CTAID.Y ;  /* 0x00000000002879c3 */ /* 0x000ff00000002600 */
[----:B------:R-:W4:Y:S01]  /*00a0*/  S2UR UR5, SR_CTAID.Z ;  /* 0x00000000000579c3 */ /* 0x000f220000002700 */
[----:B---3--:R-:W-:-:S03]  /*00b0*/  ULEA UR24, UR4, UR24, 0x18 ;  /* 0x0000001804187291 */ /* 0x008fc6000f8ec03f */
[----:B------:R-:W-:Y:S01]  /*00c0*/  ULDC UR4, c[0x0][0x10] ;  /* 0x0000040000047ab9 */ /* 0x000fe20000000800 */
[----:B--2---:R-:W-:-:S03]  /*00d0*/  LOP3.LUT R2, R7, 0xff, RZ, 0xc0, !PT ;  /* 0x000000ff07027812 */ /* 0x004fc600078ec0ff */
[----:B------:R-:W2:Y:S01]  /*00e0*/  S2UR UR41, SR_CTAID.X ;  /* 0x00000000002979c3 */ /* 0x000ea20000002500 */
[----:B-1----:R-:W-:Y:S01]  /*00f0*/  VIADD R6, R12, 0xffffffff ;  /* 0xffffffff0c067836 */ /* 0x002fe20000000000 */
[C---:B------:R-:W-:Y:S02]  /*0100*/  ISETP.GE.U32.AND P0, PT, R2.reuse, 0x20, PT ;  /* 0x000000200200780c */ /* 0x040fe40003f06070 */
[C---:B------:R-:W-:Y:S02]  /*0110*/  ISETP.NE.U32.AND P2, PT, R2.reuse, RZ, PT ;  /* 0x000000ff0200720c */ /* 0x040fe40003f45070 */
[----:B------:R-:W-:Y:S02]  /*0120*/  LEA R0, R2, UR24, 0x2 ;  /* 0x0000001802007c11 */ /* 0x000fe4000f8e10ff */
[----:B------:R-:W1:Y:S07]  /*0130*/  LDC R8, c[0x0][0x228] ;  /* 0x00008a00ff087b82 */ /* 0x000e6e0000000800 */
[----:B------:R3:W-:Y:S01]  /*0140*/  @!P0 STS [R0], RZ ;  /* 0x000000ff00008388 */ /* 0x0007e20000000800 */
[----:B------:R-:W-:-:S03]  /*0150*/  NOP ;  /* 0x0000000000007918 */ /* 0x000fc60000000000 */
[----:B------:R3:W-:Y:S01]  /*0160*/  @!P2 STS [UR24+0x20], R6 ;  /* 0x00002006ff00a988 */ /* 0x0007e20008000818 */
[----:B----4-:R-:W-:-:S04]  /*0170*/  UIMAD UR4, UR5, UR4, UR40 ;  /* 0x00000004050472a4 */ /* 0x010fc8000f8e0228 */
[----:B--2---:R-:W-:-:S04]  /*0180*/  UIMAD UR4, UR4, UR6, UR41 ;  /* 0x00000006040472a4 */ /* 0x004fc8000f8e0229 */
[----:B------:R-:W-:Y:S01]  /*0190*/  UIMAD UR5, UR4, 0x180, URZ ;  /* 0x00000180040578a4 */ /* 0x000fe2000f8e023f */
[----:B-1----:R-:W-:Y:S02]  /*01a0*/  VIADD R8, R8, 0xffffffff ;  /* 0xffffffff08087836 */ /* 0x002fe40000000000 */
[----:B------:R-:W-:Y:S01]  /*01b0*/  UMOV UR4, URZ ;  /* 0x0000003f00047c82 */ /* 0x000fe20008000000 */
[----:B------:R-:W-:-:S04]  /*01c0*/  UIADD3 UR26, UP0, UR5, UR30, URZ ;  /* 0x0000001e051a7290 */ /* 0x000fc8000ff1e03f */
[----:B------:R-:W-:Y:S01]  /*01d0*/  ULEA.HI.X.SX32 UR27, UR5, UR31, 0x1, UP0 ;  /* 0x0000001f051b7291 */ /* 0x000fe200080f0e3f */
[----:B---3--:R-:W-:Y:S11]  /*01e0*/  @P2 BRA `(.L_x_1) ;  /* 0x0000000000182947 */ /* 0x008ff60003800000 */
[----:B------:R-:W1:Y:S01]  /*01f0*/  LDS R3, [UR24+0x8] ;  /* 0x00000818ff037984 */ /* 0x000e620008000800 */
[----:B------:R-:W2:Y:S01]  /*0200*/  LDC.64 R10, c[0x0][0x210] ;  /* 0x00008400ff0a7b82 */ /* 0x000ea20000000a00 */
[----:B------:R-:W-:Y:S02]  /*0210*/  IMAD.MOV.U32 R4, RZ, RZ, 0x70 ;  /* 0x00000070ff047424 */ /* 0x000fe400078e00ff */
[----:B--2---:R2:W-:Y:S03]  /*0220*/  STS.64 [UR24], R10 ;  /* 0x0000000aff007988 */ /* 0x0045e60008000a18 */
[----:B-1----:R-:W-:-:S05]  /*0230*/  LOP3.LUT R3, R3, 0x10, R4, 0xd8, !PT ;  /* 0x0000001003037812 */ /* 0x002fca00078ed804 */
[----:B------:R2:W-:Y:S02]  /*0240*/  STS [UR24+0x8], R3 ;  /* 0x00000803ff007988 */ /* 0x0005e40008000818 */
.L_x_1:
[----:B------:R-:W-:Y:S05]  /*0250*/  BSYNC B0 ;  /* 0x0000000000007941 */ /* 0x000fea0003800000 */
.L_x_0:
[----:B------:R-:W-:Y:S04]  /*0260*/  BSSY B0, `(.L_x_2) ;  /* 0x000000a000007945 */ /* 0x000fe80003800000 */
[----:B------:R-:W-:Y:S05]  /*0270*/  @P2 BRA `(.L_x_3) ;  /* 0x0000000000202947 */ /* 0x000fea0003800000 */
[----:B--2---:R-:W1:Y:S01]  /*0280*/  LDS R3, [UR24+0x34] ;  /* 0x00003418ff037984 */ /* 0x004e620008000800 */
[----:B------:R-:W-:Y:S02]  /*0290*/  IMAD.MOV.U32 R4, RZ, RZ, 0x7f000000 ;  /* 0x7f000000ff047424 */ /* 0x000fe400078e00ff */
[----:B------:R-:W-:Y:S01]  /*02a0*/  @!P2 IMAD.MOV.U32 R5, RZ, RZ, 0xff ;  /* 0x000000ffff05a424 */ /* 0x000fe200078e00ff */
[----:B------:R-:W2:Y:S02]  /*02b0*/  @!P2 LDS R10, [UR24+0x38] ;  /* 0x00003818ff0aa984 */ /* 0x000ea40008000800 */
[----:B-1----:R-:W-:Y:S02]  /*02c0*/  LOP3.LUT R3, R3, 0xff000000, R4, 0xb8, !PT ;  /* 0xff00000003037812 */ /* 0x002fe400078eb804 */
[----:B--2---:R-:W-:-:S03]  /*02d0*/  @!P2 LOP3.LUT R4, R10, 0xff, R5, 0xb8, !PT ;  /* 0x000000ff0a04a812 */ /* 0x004fc600078eb805 */
[----:B------:R1:W-:Y:S04]  /*02e0*/  STS [UR24+0x34], R3 ;  /* 0x00003403ff007988 */ /* 0x0003e80008000818 */
[----:B------:R1:W-:Y:S02]  /*02f0*/  @!P2 STS [UR24+0x38], R4 ;  /* 0x00003804ff00a988 */ /* 0x0003e40008000818 */
.L_x_3:
[----:B------:R-:W-:Y:S05]  /*0300*/  BSYNC B0 ;  /* 0x0000000000007941 */ /* 0x000fea0003800000 */
.L_x_2:
[----:B------:R-:W-:Y:S04]  /*0310*/  BSSY B0, `(.L_x_4) ;  /* 0x000000a000007945 */ /* 0x000fe80003800000 */
[----:B------:R-:W-:Y:S05]  /*0320*/  @P2 BRA `(.L_x_5) ;  /* 0x0000000000202947 */ /* 0x000fea0003800000 */
[----:B-12---:R-:W1:Y:S01]  /*0330*/  LDS R3, [UR24+0x1c] ;  /* 0x00001c18ff037984 */ /* 0x006e620008000800 */
[----:B------:R-:W2:Y:S03]  /*0340*/  LDC.64 R4, c[0x0][0x238] ;  /* 0x00008e00ff047b82 */ /* 0x000ea60000000a00 */
[----:B------:R3:W-:Y:S01]  /*0350*/  STS [UR24+0x24], R8 ;  /* 0x00002408ff007988 */ /* 0x0007e20008000818 */
[--C-:B--2---:R-:W-:Y:S02]  /*0360*/  SHF.R.U32.HI R10, RZ, 0x4, R5.reuse ;  /* 0x00000004ff0a7819 */ /* 0x104fe40000011605 */
[----:B------:R-:W-:-:S05]  /*0370*/  SHF.R.U64 R4, R4, 0x4, R5 ;  /* 0x0000000404047819 */ /* 0x000fca0000001205 */
[----:B------:R3:W-:Y:S01]  /*0380*/  STS [UR24+0xc], R4 ;  /* 0x00000c04ff007988 */ /* 0x0007e20008000818 */
[----:B-1----:R-:W-:-:S05]  /*0390*/  LOP3.LUT R3, R3, 0xf, R10, 0xb8, !PT ;  /* 0x0000000f03037812 */ /* 0x002fca00078eb80a */
[----:B------:R3:W-:Y:S02]  /*03a0*/  STS [UR24+0x1c], R3 ;  /* 0x00001c03ff007988 */ /* 0x0007e40008000818 */
.L_x_5:
[----:B------:R-:W-:Y:S05]  /*03b0*/  BSYNC B0 ;  /* 0x0000000000007941 */ /* 0x000fea0003800000 */
.L_x_4:
[----:B------:R-:W-:Y:S04]  /*03c0*/  BSSY B1, `(.L_x_6) ;  /* 0x000001d000017945 */ /* 0x000fe80003800000 */
[----:B------:R-:W-:Y:S04]  /*03d0*/  BSSY B0, `(.L_x_7) ;  /* 0x0000018000007945 */ /* 0x000fe80003800000 */
[----:B------:R-:W-:Y:S05]  /*03e0*/  @P2 BRA `(.L_x_8) ;  /* 0x00000000001c2947 */ /* 0x000fea0003800000 */
[----:B-123--:R-:W1:Y:S02]  /*03f0*/  LDS R3, [UR24+0x34] ;  /* 0x00003418ff037984 */ /* 0x00ee640008000800 */
[----:B-1----:R-:W-:-:S05]  /*0400*/  LOP3.LUT R3, R3, 0x7, RZ, 0xb8, !PT ;  /* 0x0000000703037812 */ /* 0x002fca00078eb8ff */
[----:B------:R1:W-:Y:S01]  /*0410*/  STS [UR24+0x34], R3 ;  /* 0x00003403ff007988 */ /* 0x0003e20008000818 */
[----:B------:R-:W-:Y:S05]  /*0420*/  @P2 BRA `(.L_x_9) ;  /* 0x00000000001c2947 */ /* 0x000fea0003800000 */
[----:B-1----:R-:W1:Y:S02]  /*0430*/  LDS R3, [UR24+0x34] ;  /* 0x00003418ff037984 */ /* 0x002e640008000800 */
[----:B-1----:R-:W-:-:S05]  /*0440*/  LOP3.LUT R3, R3, 0x38, RZ, 0xb8, !PT ;  /* 0x0000003803037812 */ /* 0x002fca00078eb8ff */
[----:B------:R4:W-:Y:S02]  /*0450*/  STS [UR24+0x34], R3 ;  /* 0x00003403ff007988 */ /* 0x0009e40008000818 */
.L_x_8:
[----:B------:R-:W-:Y:S05]  /*0460*/  @P2 BRA `(.L_x_10) ;  /* 0x00000000001c2947 */ /* 0x000fea0003800000 */
[----:B-1234-:R-:W1:Y:S02]  /*0470*/  LDS R3, [UR24+0x8] ;  /* 0x00000818ff037984 */ /* 0x01ee640008000800 */
[----:B-1----:R-:W-:-:S05]  /*0480*/  LOP3.LUT R3, R3, 0x780, RZ, 0xb8, !PT ;  /* 0x0000078003037812 */ /* 0x002fca00078eb8ff */
[----:B------:R2:W-:Y:S02]  /*0490*/  STS [UR24+0x8], R3 ;  /* 0x00000803ff007988 */ /* 0x0005e40008000818 */
.L_x_9:
[----:B------:R-:W-:Y:S05]  /*04a0*/  @P2 BRA `(.L_x_11) ;  /* 0x0000000000282947 */ /* 0x000fea0003800000 */
[----:B-12---:R-:W1:Y:S02]  /*04b0*/  LDS R3, [UR24+0x8] ;  /* 0x00000818ff037984 */ /* 0x006e640008000800 */
[----:B-1----:R-:W-:-:S05]  /*04c0*/  LOP3.LUT R3, R3, 0x1800, RZ, 0xb8, !PT ;  /* 0x0000180003037812 */ /* 0x002fca00078eb8ff */
[----:B------:R1:W-:Y:S02]  /*04d0*/  STS [UR24+0x8], R3 ;  /* 0x00000803ff007988 */ /* 0x0003e40008000818 */
.L_x_10:
[----:B------:R-:W-:Y:S05]  /*04e0*/  @P2 BREAK B0 ;  /* 0x0000000000002942 */ /* 0x000fea0003800000 */
[----:B------:R-:W-:Y:S05]  /*04f0*/  @P2 BRA `(.L_x_12) ;  /* 0x0000000000242947 */ /* 0x000fea0003800000 */
[----:B-1-3--:R-:W1:Y:S01]  /*0500*/  LDS R4, [UR24+0x8] ;  /* 0x00000818ff047984 */ /* 0x00ae620008000800 */
[----:B--2-4-:R-:W-:-:S05]  /*0510*/  IMAD.MOV.U32 R3, RZ, RZ, 0x6000 ;  /* 0x00006000ff037424 */ /* 0x014fca00078e00ff */
[----:B-1----:R-:W-:-:S04]  /*0520*/  LOP3.LUT R3, R4, 0x6000, R3, 0xd8, !PT ;  /* 0x0000600004037812 */ /* 0x002fc800078ed803 */
[----:B------:R-:W-:-:S05]  /*0530*/  LOP3.LUT R3, R3, 0x400000, RZ, 0xb8, !PT ;  /* 0x0040000003037812 */ /* 0x000fca00078eb8ff */
[----:B------:R3:W-:Y:S02]  /*0540*/  STS [UR24+0x8], R3 ;  /* 0x00000803ff007988 */ /* 0x0007e40008000818 */
.L_x_11:
[----:B------:R-:W-:Y:S05]  /*0550*/  BSYNC B0 ;  /* 0x0000000000007941 */ /* 0x000fea0003800000 */
.L_x_7:
[----:B-123--:R-:W1:Y:S02]  /*0560*/  @!P2 LDS R3, [UR24+0x8] ;  /* 0x00000818ff03a984 */ /* 0x00ee640008000800 */
[----:B-1----:R-:W-:-:S05]  /*0570*/  @!P2 LOP3.LUT R3, R3, 0x8000, RZ, 0xb8, !PT ;  /* 0x000080000303a812 */ /* 0x002fca00078eb8ff */
[----:B------:R1:W-:Y:S02]  /*0580*/  @!P2 STS [UR24+0x8], R3 ;  /* 0x00000803ff00a988 */ /* 0x0003e40008000818 */
.L_x_12:
[----:B------:R-:W-:Y:S05]  /*0590*/  BSYNC B1 ;  /* 0x0000000000017941 */ /* 0x000fea0003800000 */
.L_x_6:
[----:B------:R-:W-:Y:S05]  /*05a0*/  WARPSYNC.ALL ;  /* 0x0000000000007948 */ /* 0x000fea0003800000 */
[----:B------:R-:W-:Y:S05]  /*05b0*/  @P0 BRA `(.L_x_13) ;  /* 0x0000000000280947 */ /* 0x000fea0003800000 */
[----:B-1234-:R-:W1:Y:S01]  /*05c0*/  S2R R3, SR_LANEID ;  /* 0x0000000000037919 */ /* 0x01ee620000000000 */
[----:B------:R-:W-:Y:S05]  /*05d0*/  WARPSYNC.ALL ;  /* 0x0000000000007948 */ /* 0x000fea0003800000 */
[----:B-1----:R-:W-:-:S05]  /*05e0*/  IMAD.SHL.U32 R3, R3, 0x4, RZ ;  /* 0x0000000403037824 */ /* 0x002fca00078e00ff */
[----:B------:R-:W1:Y:S01]  /*05f0*/  LDS R9, [R3+UR24] ;  /* 0x0000001803097984 */ /* 0x000e620008000800 */
[----:B------:R-:W-:-:S05]  /*0600*/  IADD3 R4, P1, R3, UR26, RZ ;  /* 0x0000001a03047c10 */ /* 0x000fca000ff3e0ff */
[----:B------:R-:W-:-:S05]  /*0610*/  IMAD.X R5, RZ, RZ, UR27, P1 ;  /* 0x0000001bff057e24 */ /* 0x000fca00088e06ff */
[----:B-1----:R1:W5:Y:S01]  /*0620*/  ATOMG.E.EXCH.STRONG.GPU PT, RZ, [R4], R9 ;  /* 0x0000000904ff73a8 */ /* 0x00236200041ee100 */
[----:B------:R-:W-:-:S04]  /*0630*/  DEPBAR {5,4,3,2,1,0} ;  /* 0x0000003f0000791a */ /* 0x000fc80000000000 */
[----:B------:R1:W-:Y:S01]  /*0640*/  UTMACCTL.IV [UR26] ;  /* 0x000000001a0079b9 */ /* 0x0003e20008000000 */
[----:B------:R-:W-:Y:S01]  /*0650*/  NOP ;  /* 0x0000000000007918 */ /* 0x000fe20000000000 */
.L_x_13:
[----:B------:R-:W-:Y:S05]  /*0660*/  @P0 BRA `(.L_x_14) ;  /* 0x00000000000c0947 */ /* 0x000fea0003800000 */
[----:B------:R0:W-:Y:S01]  /*0670*/  UTMACMDFLUSH ;  /* 0x00000000000079b7 */ /* 0x0001e20000000000 */
[----:B------:R-:W-:Y:S05]  /*0680*/  @P0 BRA `(.L_x_14) ;  /* 0x0000000000040947 */ /* 0x000fea0003800000 */
[----:B------:R-:W-:-:S04]  /*0690*/  DEPBAR.LE SB0, 0x0 ;  /* 0x000080000000791a */ /* 0x000fc80000000000 */
.L_x_14:
[----:B------:R-:W-:Y:S05]  /*06a0*/  WARPSYNC.ALL ;  /* 0x0000000000007948 */ /* 0x000fea0003800000 */
[----:B-----5:R-:W-:Y:S06]  /*06b0*/  BAR.SYNC.DEFER_BLOCKING 0x0 ;  /* 0x0000000000007b1d */ /* 0x020fec0000010000 */
[----:B------:R-:W-:Y:S02]  /*06c0*/  BSSY B1, `(.L_x_15) ;  /* 0x000000b000017945 */ /* 0x000fe40003800000 */
[----:B------:R-:W-:Y:S06]  /*06d0*/  BAR.SYNC.DEFER_BLOCKING 0x0 ;  /* 0x0000000000007b1d */ /* 0x000fec0000010000 */
[----:B------:R1:W-:Y:S01]  /*06e0*/  @!P0 STS [R0], RZ ;  /* 0x000000ff00008388 */ /* 0x0003e20000000800 */
[----:B------:R-:W-:Y:S01]  /*06f0*/  NOP ;  /* 0x0000000000007918 */ /* 0x000fe20000000000 */
[----:B------:R-:W-:Y:S05]  /*0700*/  @P2 BRA `(.L_x_16) ;  /* 0x0000000000182947 */ /* 0x000fea0003800000 */
[----:B-1234-:R-:W1:Y:S01]  /*0710*/  LDS R3, [UR24+0x8] ;  /* 0x00000818ff037984 */ /* 0x01ee620008000800 */
[----:B------:R-:W2:Y:S01]  /*0720*/  LDC.64 R10, c[0x0][0x218] ;  /* 0x00008600ff0a7b82 */ /* 0x000ea20000000a00 */
[----:B------:R-:W-:Y:S02]  /*0730*/  IMAD.MOV.U32 R4, RZ, RZ, 0x70 ;  /* 0x00000070ff047424 */ /* 0x000fe400078e00ff */
[----:B--2---:R2:W-:Y:S03]  /*0740*/  STS.64 [UR24], R10 ;  /* 0x0000000aff007988 */ /* 0x0045e60008000a18 */
[----:B-1----:R-:W-:-:S05]  /*0750*/  LOP3.LUT R3, R3, 0x10, R4, 0xd8, !PT ;  /* 0x0000001003037812 */ /* 0x002fca00078ed804 */
[----:B------:R2:W-:Y:S02]  /*0760*/  STS [UR24+0x8], R3 ;  /* 0x00000803ff007988 */ /* 0x0005e40008000818 */
.L_x_16:
[----:B-1----:R-:W-:Y:S05]  /*0770*/  BSYNC B1 ;  /* 0x0000000000017941 */ /* 0x002fea0003800000 */
.L_x_15:
[----:B------:R-:W-:Y:S04]  /*0780*/  BSSY B2, `(.L_x_17) ;  /* 0x000000f000027945 */ /* 0x000fe80003800000 */
[----:B------:R-:W-:Y:S04]  /*0790*/  BSSY B1, `(.L_x_18) ;  /* 0x000000c000017945 */ /* 0x000fe80003800000 */
[----:B------:R-:W-:Y:S05]  /*07a0*/  @P2 BRA `(.L_x_19) ;  /* 0x0000000000282947 */ /* 0x000fea0003800000 */
[----:B--234-:R-:W1:Y:S01]  /*07b0*/  LDS R3, [UR24+0x34] ;  /* 0x00003418ff037984 */ /* 0x01ce620008000800 */
[----:B------:R-:W-:Y:S01]  /*07c0*/  IMAD.MOV.U32 R4, RZ, RZ, 0x7f000000 ;  /* 0x7f000000ff047424 */ /* 0x000fe200078e00ff */
[----:B------:R-:W-:Y:S05]  /*07d0*/  @P2 BREAK B1 ;  /* 0x0000000000012942 */ /* 0x000fea0003800000 */
[----:B-1----:R-:W-:-:S05]  /*07e0*/  LOP3.LUT R3, R3, 0xff000000, R4, 0xb8, !PT ;  /* 0xff00000003037812 */ /* 0x002fca00078eb804 */
[----:B------:R1:W-:Y:S01]  /*07f0*/  STS [UR24+0x34], R3 ;  /* 0x00003403ff007988 */ /* 0x0003e20008000818 */
[----:B------:R-:W-:Y:S05]  /*0800*/  @P2 BRA `(.L_x_20) ;  /* 0x0000000000182947 */ /* 0x000fea0003800000 */
[----:B-1----:R-:W1:Y:S01]  /*0810*/  LDS R3, [UR24+0x38] ;  /* 0x00003818ff037984 */ /* 0x002e620008000800 */
[----:B------:R-:W-:-:S05]  /*0820*/  IMAD.MOV.U32 R4, RZ, RZ, 0xff ;  /* 0x000000ffff047424 */ /* 0x000fca00078e00ff */
[----:B-1----:R-:W-:-:S05]  /*0830*/  LOP3.LUT R3, R3, 0xff, R4, 0xb8, !PT ;  /* 0x000000ff03037812 */ /* 0x002fca00078eb804 */
[----:B------:R1:W-:Y:S02]  /*0840*/  STS [UR24+0x38], R3 ;  /* 0x00003803ff007988 */ /* 0x0003e40008000818 */
.L_x_19:
[----:B------:R-:W-:Y:S05]  /*0850*/  BSYNC B1 ;  /* 0x0000000000017941 */ /* 0x000fea0003800000 */
.L_x_18:
[----:B------:R1:W-:Y:S02]  /*0860*/  @!P2 STS [UR24+0x20], R6 ;  /* 0x00002006ff00a988 */ /* 0x0003e40008000818 */
.L_x_20:
[----:B------:R-:W-:Y:S05]  /*0870*/  BSYNC B2 ;  /* 0x0000000000027941 */ /* 0x000fea0003800000 */
.L_x_17:
[----:B------:R-:W-:Y:S05]  /*0880*/  WARPSYNC.ALL ;  /* 0x0000000000007948 */ /* 0x000fea0003800000 */
[----:B-1234-:R-:W1:Y:S01]  /*0890*/  LDC R3, c[0x0][0x22c] ;  /* 0x00008b00ff037b82 */ /* 0x01ee620000000800 */
[----:B------:R-:W-:Y:S01]  /*08a0*/  BSSY B2, `(.L_x_21) ;  /* 0x000000b000027945 */ /* 0x000fe20003800000 */
[----:B-1----:R-:W-:-:S03]  /*08b0*/  VIADD R3, R3, 0xffffffff ;  /* 0xffffffff03037836 */ /* 0x002fc60000000000 */
[----:B------:R-:W-:Y:S05]  /*08c0*/  @P2 BRA `(.L_x_22) ;  /* 0x0000000000202947 */ /* 0x000fea0003800000 */
[----:B------:R-:W1:Y:S01]  /*08d0*/  LDS R4, [UR24+0x1c] ;  /* 0x00001c18ff047984 */ /* 0x000e620008000800 */
[----:B------:R-:W2:Y:S03]  /*08e0*/  LDC.64 R10, c[0x0][0x240] ;  /* 0x00009000ff0a7b82 */ /* 0x000ea60000000a00 */
[----:B------:R3:W-:Y:S01]  /*08f0*/  STS [UR24+0x24], R3 ;  /* 0x00002403ff007988 */ /* 0x0007e20008000818 */
[--C-:B--2---:R-:W-:Y:S02]  /*0900*/  SHF.R.U32.HI R9, RZ, 0x4, R11.reuse ;  /* 0x00000004ff097819 */ /* 0x104fe4000001160b */
[----:B------:R-:W-:-:S05]  /*0910*/  SHF.R.U64 R5, R10, 0x4, R11 ;  /* 0x000000040a057819 */ /* 0x000fca000000120b */
[----:B------:R3:W-:Y:S01]  /*0920*/  STS [UR24+0xc], R5 ;  /* 0x00000c05ff007988 */ /* 0x0007e20008000818 */
[----:B-1----:R-:W-:-:S05]  /*0930*/  LOP3.LUT R4, R4, 0xf, R9, 0xb8, !PT ;  /* 0x0000000f04047812 */ /* 0x002fca00078eb809 */
[----:B------:R3:W-:Y:S02]  /*0940*/  STS [UR24+0x1c], R4 ;  /* 0x00001c04ff007988 */ /* 0x0007e40008000818 */
.L_x_22:
[----:B------:R-:W-:Y:S05]  /*0950*/  BSYNC B2 ;  /* 0x0000000000027941 */ /* 0x000fea0003800000 */
.L_x_21:
[----:B------:R-:W-:Y:S04]  /*0960*/  BSSY B3, `(.L_x_23) ;  /* 0x000001d000037945 */ /* 0x000fe80003800000 */
[----:B------:R-:W-:Y:S04]  /*0970*/  BSSY B2, `(.L_x_24) ;  /* 0x0000018000027945 */ /* 0x000fe80003800000 */
[----:B------:R-:W-:Y:S05]  /*0980*/  @P2 BRA `(.L_x_25) ;  /* 0x00000000001c2947 */ /* 0x000fea0003800000 */
[----:B---3--:R-:W1:Y:S02]  /*0990*/  LDS R4, [UR24+0x34] ;  /* 0x00003418ff047984 */ /* 0x008e640008000800 */
[----:B-1----:R-:W-:-:S05]  /*09a0*/  LOP3.LUT R4, R4, 0x7, RZ, 0xb8, !PT ;  /* 0x0000000704047812 */ /* 0x002fca00078eb8ff */
[----:B------:R1:W-:Y:S01]  /*09b0*/  STS [UR24+0x34], R4 ;  /* 0x00003404ff007988 */ /* 0x0003e20008000818 */
[----:B------:R-:W-:Y:S05]  /*09c0*/  @P2 BRA `(.L_x_26) ;  /* 0x00000000001c2947 */ /* 0x000fea0003800000 */
[----:B-1----:R-:W1:Y:S02]  /*09d0*/  LDS R4, [UR24+0x34] ;  /* 0x00003418ff047984 */ /* 0x002e640008000800 */
[----:B-1----:R-:W-:-:S05]  /*09e0*/  LOP3.LUT R4, R4, 0x38, RZ, 0xb8, !PT ;  /* 0x0000003804047812 */ /* 0x002fca00078eb8ff */
[----:B------:R1:W-:Y:S02]  /*09f0*/  STS [UR24+0x34], R4 ;  /* 0x00003404ff007988 */ /* 0x0003e40008000818 */
.L_x_25:
[----:B------:R-:W-:Y:S05]  /*0a00*/  @P2 BRA `(.L_x_27) ;  /* 0x00000000001c2947 */ /* 0x000fea0003800000 */
[----:B-1-3--:R-:W1:Y:S02]  /*0a10*/  LDS R4, [UR24+0x8] ;  /* 0x00000818ff047984 */ /* 0x00ae640008000800 */
[----:B-1----:R-:W-:-:S05]  /*0a20*/  LOP3.LUT R4, R4, 0x780, RZ, 0xb8, !PT ;  /* 0x0000078004047812 */ /* 0x002fca00078eb8ff */
[----:B------:R2:W-:Y:S02]  /*0a30*/  STS [UR24+0x8], R4 ;  /* 0x00000804ff007988 */ /* 0x0005e40008000818 */
.L_x_26:
[----:B------:R-:W-:Y:S05]  /*0a40*/  @P2 BRA `(.L_x_28) ;  /* 0x0000000000282947 */ /* 0x000fea0003800000 */
[----:B-12---:R-:W1:Y:S02]  /*0a50*/  LDS R4, [UR24+0x8] ;  /* 0x00000818ff047984 */ /* 0x006e640008000800 */
[----:B-1----:R-:W-:-:S05]  /*0a60*/  LOP3.LUT R4, R4, 0x1800, RZ, 0xb8, !PT ;  /* 0x0000180004047812 */ /* 0x002fca00078eb8ff */
[----:B------:R2:W-:Y:S02]  /*0a70*/  STS [UR24+0x8], R4 ;  /* 0x00000804ff007988 */ /* 0x0005e40008000818 */
.L_x_27:
[----:B------:R-:W-:Y:S05]  /*0a80*/  @P2 BREAK B2 ;  /* 0x0000000000022942 */ /* 0x000fea0003800000 */
[----:B------:R-:W-:Y:S05]  /*0a90*/  @P2 BRA `(.L_x_29) ;  /* 0x0000000000242947 */ /* 0x000fea0003800000 */
[----:B-123--:R-:W1:Y:S01]  /*0aa0*/  LDS R4, [UR24+0x8] ;  /* 0x00000818ff047984 */ /* 0x00ee620008000800 */
[----:B------:R-:W-:-:S05]  /*0ab0*/  IMAD.MOV.U32 R5, RZ, RZ, 0x6000 ;  /* 0x00006000ff057424 */ /* 0x000fca00078e00ff */
[----:B-1----:R-:W-:-:S04]  /*0ac0*/  LOP3.LUT R4, R4, 0x6000, R5, 0xd8, !PT ;  /* 0x0000600004047812 */ /* 0x002fc800078ed805 */
[----:B------:R-:W-:-:S05]  /*0ad0*/  LOP3.LUT R4, R4, 0x400000, RZ, 0xb8, !PT ;  /* 0x0040000004047812 */ /* 0x000fca00078eb8ff */
[----:B------:R3:W-:Y:S02]  /*0ae0*/  STS [UR24+0x8], R4 ;  /* 0x00000804ff007988 */ /* 0x0007e40008000818 */
.L_x_28:
[----:B------:R-:W-:Y:S05]  /*0af0*/  BSYNC B2 ;  /* 0x0000000000027941 */ /* 0x000fea0003800000 */
.L_x_24:
[----:B-123--:R-:W1:Y:S02]  /*0b00*/  @!P2 LDS R4, [UR24+0x8] ;  /* 0x00000818ff04a984 */ /* 0x00ee640008000800 */
[----:B-1----:R-:W-:-:S05]  /*0b10*/  @!P2 LOP3.LUT R4, R4, 0x8000, RZ, 0xb8, !PT ;  /* 0x000080000404a812 */ /* 0x002fca00078eb8ff */
[----:B------:R4:W-:Y:S02]  /*0b20*/  @!P2 STS [UR24+0x8], R4 ;  /* 0x00000804ff00a988 */ /* 0x0009e40008000818 */
.L_x_29:
[----:B------:R-:W-:Y:S05]  /*0b30*/  BSYNC B3 ;  /* 0x0000000000037941 */ /* 0x000fea0003800000 */
.L_x_23:
[----:B------:R-:W-:Y:S05]  /*0b40*/  WARPSYNC.ALL ;  /* 0x0000000000007948 */ /* 0x000fea0003800000 */
[----:B------:R-:W-:-:S04]  /*0b50*/  UIADD3 UR29, UR5, 0x80, URZ ;  /* 0x00000080051d7890 */ /* 0x000fc8000fffe03f */
[----:B------:R-:W-:-:S04]  /*0b60*/  UIADD3 UR28, UP0, UR29, UR30, URZ ;  /* 0x0000001e1d1c7290 */ /* 0x000fc8000ff1e03f */
[----:B------:R-:W-:Y:S01]  /*0b70*/  ULEA.HI.X.SX32 UR29, UR29, UR31, 0x1, UP0 ;  /* 0x0000001f1d1d7291 */ /* 0x000fe200080f0e3f */
[----:B------:R-:W-:Y:S11]  /*0b80*/  @P0 BRA `(.L_x_30) ;  /* 0x0000000000280947 */ /* 0x000ff60003800000 */
        /* <DEDUP_REMOVED lines=10> */
.L_x_30:
[----:B------:R-:W-:Y:S05]  /*0c30*/  @P0 BRA `(.L_x_31) ;  /* 0x00000000000c0947 */ /* 0x000fea0003800000 */
[----:B------:R0:W-:Y:S01]  /*0c40*/  UTMACMDFLUSH ;  /* 0x00000000000079b7 */ /* 0x0001e20000000000 */
[----:B------:R-:W-:Y:S05]  /*0c50*/  @P0 BRA `(.L_x_31) ;  /* 0x0000000000040947 */ /* 0x000fea0003800000 */
[----:B------:R-:W-:-:S04]  /*0c60*/  DEPBAR.LE SB0, 0x0 ;  /* 0x000080000000791a */ /* 0x000fc80000000000 */
.L_x_31:
[----:B------:R-:W-:Y:S05]  /*0c70*/  WARPSYNC.ALL ;  /* 0x0000000000007948 */ /* 0x000fea0003800000 */
[----:B-----5:R-:W-:Y:S06]  /*0c80*/  BAR.SYNC.DEFER_BLOCKING 0x0 ;  /* 0x0000000000007b1d */ /* 0x020fec0000010000 */
[----:B------:R-:W-:Y:S02]  /*0c90*/  BSSY B3, `(.L_x_32) ;  /* 0x000000b000037945 */ /* 0x000fe40003800000 */
[----:B------:R-:W-:Y:S06]  /*0ca0*/  BAR.SYNC.DEFER_BLOCKING 0x0 ;  /* 0x0000000000007b1d */ /* 0x000fec0000010000 */
[----:B------:R1:W-:Y:S01]  /*0cb0*/  @!P0 STS [R0], RZ ;  /* 0x000000ff00008388 */ /* 0x0003e20000000800 */
[----:B------:R-:W-:Y:S01]  /*0cc0*/  NOP ;  /* 0x0000000000007918 */ /* 0x000fe20000000000 */
[----:B------:R-:W-:Y:S05]  /*0cd0*/  @P2 BRA `(.L_x_33) ;  /* 0x0000000000182947 */ /* 0x000fea0003800000 */
[----:B-1----:R-:W1:Y:S01]  /*0ce0*/  LDS R0, [UR24+0x8] ;  /* 0x00000818ff007984 */ /* 0x002e620008000800 */
[----:B------:R-:W5:Y:S01]  /*0cf0*/  LDC.64 R10, c[0x0][0x220] ;  /* 0x00008800ff0a7b82 */ /* 0x000f620000000a00 */
[----:B---3--:R-:W-:Y:S02]  /*0d00*/  IMAD.MOV.U32 R5, RZ, RZ, 0x70 ;  /* 0x00000070ff057424 */ /* 0x008fe400078e00ff */
[----:B-----5:R3:W-:Y:S03]  /*0d10*/  STS.64 [UR24], R10 ;  /* 0x0000000aff007988 */ /* 0x0207e60008000a18 */
[----:B-1----:R-:W-:-:S05]  /*0d20*/  LOP3.LUT R0, R0, 0x10, R5, 0xd8, !PT ;  /* 0x0000001000007812 */ /* 0x002fca00078ed805 */
[----:B------:R3:W-:Y:S02]  /*0d30*/  STS [UR24+0x8], R0 ;  /* 0x00000800ff007988 */ /* 0x0007e40008000818 */
.L_x_33:
[----:B-1----:R-:W-:Y:S05]  /*0d40*/  BSYNC B3 ;  /* 0x0000000000037941 */ /* 0x002fea0003800000 */
.L_x_32:
[----:B------:R-:W-:Y:S04]  /*0d50*/  BSSY B3, `(.L_x_34) ;  /* 0x0000033000037945 */ /* 0x000fe80003800000 */
[----:B------:R-:W-:Y:S04]  /*0d60*/  BSSY B4, `(.L_x_35) ;  /* 0x000002e000047945 */ /* 0x000fe80003800000 */
[----:B------:R-:W-:Y:S05]  /*0d70*/  @P2 BRA `(.L_x_36) ;  /* 0x0000000000242947 */ /* 0x000fea0003800000 */
[----:B---3--:R-:W1:Y:S01]  /*0d80*/  LDS R0, [UR24+0x34] ;  /* 0x00003418ff007984 */ /* 0x008e620008000800 */
[----:B------:R-:W-:-:S05]  /*0d90*/  IMAD.MOV.U32 R5, RZ, RZ, 0x7f000000 ;  /* 0x7f000000ff057424 */ /* 0x000fca00078e00ff */
[----:B-1----:R-:W-:-:S05]  /*0da0*/  LOP3.LUT R0, R0, 0xff000000, R5, 0xb8, !PT ;  /* 0xff00000000007812 */ /* 0x002fca00078eb805 */
[----:B------:R1:W-:Y:S01]  /*0db0*/  STS [UR24+0x34], R0 ;  /* 0x00003400ff007988 */ /* 0x0003e20008000818 */
[----:B------:R-:W-:Y:S05]  /*0dc0*/  @P2 BRA `(.L_x_37) ;  /* 0x0000000000182947 */ /* 0x000fea0003800000 */
[----:B-1----:R-:W1:Y:S01]  /*0dd0*/  LDS R0, [UR24+0x38] ;  /* 0x00003818ff007984 */ /* 0x002e620008000800 */
[----:B------:R-:W-:-:S05]  /*0de0*/  IMAD.MOV.U32 R5, RZ, RZ, 0xff ;  /* 0x000000ffff057424 */ /* 0x000fca00078e00ff */
[----:B-1----:R-:W-:-:S05]  /*0df0*/  LOP3.LUT R0, R0, 0xff, R5, 0xb8, !PT ;  /* 0x000000ff00007812 */ /* 0x002fca00078eb805 */
[----:B------:R1:W-:Y:S02]  /*0e00*/  STS [UR24+0x38], R0 ;  /* 0x00003800ff007988 */ /* 0x0003e40008000818 */
.L_x_36:
[----:B------:R-:W-:Y:S05]  /*0e10*/  @P2 BRA `(.L_x_38) ;  /* 0x00000000000c2947 */ /* 0x000fea0003800000 */
[----:B------:R1:W-:Y:S02]  /*0e20*/  STS [UR24+0x20], R3 ;  /* 0x00002003ff007988 */ /* 0x0003e40008000818 */
.L_x_37:
[----:B------:R-:W-:Y:S05]  /*0e30*/  @P2 BRA `(.L_x_39) ;  /* 0x0000000000242947 */ /* 0x000fea0003800000 */
[----:B------:R1:W-:Y:S02]  /*0e40*/  STS [UR24+0x24], R8 ;  /* 0x00002408ff007988 */ /* 0x0003e40008000818 */
.L_x_38:
[----:B------:R-:W-:Y:S05]  /*0e50*/  @P2 BRA `(.L_x_40) ;  /* 0x00000000002c2947 */ /* 0x000fea0003800000 */
[----:B-1-3--:R-:W1:Y:S01]  /*0e60*/  LDS R0, [UR24+0x1c] ;  /* 0x00001c18ff007984 */ /* 0x00ae620008000800 */
[----:B------:R-:W3:Y:S02]  /*0e70*/  LDC.64 R8, c[0x0][0x248] ;  /* 0x00009200ff087b82 */ /* 0x000ee40000000a00 */
[--C-:B---3--:R-:W-:Y:S02]  /*0e80*/  SHF.R.U32.HI R5, RZ, 0x4, R9.reuse ;  /* 0x00000004ff057819 */ /* 0x108fe40000011609 */
[----:B------:R-:W-:-:S05]  /*0e90*/  SHF.R.U64 R3, R8, 0x4, R9 ;  /* 0x0000000408037819 */ /* 0x000fca0000001209 */
[----:B------:R3:W-:Y:S01]  /*0ea0*/  STS [UR24+0xc], R3 ;  /* 0x00000c03ff007988 */ /* 0x0007e20008000818 */
[----:B-1----:R-:W-:-:S05]  /*0eb0*/  LOP3.LUT R0, R0, 0xf, R5, 0xb8, !PT ;  /* 0x0000000f00007812 */ /* 0x002fca00078eb805 */
[----:B------:R3:W-:Y:S02]  /*0ec0*/  STS [UR24+0x1c], R0 ;  /* 0x00001c00ff007988 */ /* 0x0007e40008000818 */
.L_x_39:
[----:B------:R-:W-:Y:S05]  /*0ed0*/  @P2 BRA `(.L_x_41) ;  /* 0x00000000001c2947 */ /* 0x000fea0003800000 */
[----:B-1-3--:R-:W1:Y:S02]  /*0ee0*/  LDS R0, [UR24+0x34] ;  /* 0x00003418ff007984 */ /* 0x00ae640008000800 */
[----:B-1----:R-:W-:-:S05]  /*0ef0*/  LOP3.LUT R0, R0, 0x7, RZ, 0xb8, !PT ;  /* 0x0000000700007812 */ /* 0x002fca00078eb8ff */
[----:B------:R1:W-:Y:S02]  /*0f00*/  STS [UR24+0x34], R0 ;  /* 0x00003400ff007988 */ /* 0x0003e40008000818 */
.L_x_40:
[----:B------:R-:W-:Y:S05]  /*0f10*/  @P2 BRA `(.L_x_42) ;  /* 0x00000000001c2947 */ /* 0x000fea0003800000 */
[----:B-1-3--:R-:W1:Y:S02]  /*0f20*/  LDS R0, [UR24+0x34] ;  /* 0x00003418ff007984 */ /* 0x00ae640008000800 */
[----:B-1----:R-:W-:-:S05]  /*0f30*/  LOP3.LUT R0, R0, 0x38, RZ, 0xb8, !PT ;  /* 0x0000003800007812 */ /* 0x002fca00078eb8ff */
[----:B------:R1:W-:Y:S02]  /*0f40*/  STS [UR24+0x34], R0 ;  /* 0x00003400ff007988 */ /* 0x0003e40008000818 */
.L_x_41:
[----:B------:R-:W-:Y:S05]  /*0f50*/  @P2 BRA `(.L_x_43) ;  /* 0x00000000001c2947 */ /* 0x000fea0003800000 */
[----:B-1-3--:R-:W1:Y:S02]  /*0f60*/  LDS R0, [UR24+0x8] ;  /* 0x00000818ff007984 */ /* 0x00ae640008000800 */
[----:B-1----:R-:W-:-:S05]  /*0f70*/  LOP3.LUT R0, R0, 0x780, RZ, 0xb8, !PT ;  /* 0x0000078000007812 */ /* 0x002fca00078eb8ff */
[----:B------:R1:W-:Y:S02]  /*0f80*/  STS [UR24+0x8], R0 ;  /* 0x00000800ff007988 */ /* 0x0003e40008000818 */
.L_x_42:
[----:B------:R-:W-:Y:S05]  /*0f90*/  @P2 BRA `(.L_x_44) ;  /* 0x0000000000282947 */ /* 0x000fea0003800000 */
[----:B-1-3--:R-:W1:Y:S02]  /*0fa0*/  LDS R0, [UR24+0x8] ;  /* 0x00000818ff007984 */ /* 0x00ae640008000800 */
[----:B-1----:R-:W-:-:S05]  /*0fb0*/  LOP3.LUT R0, R0, 0x1800, RZ, 0xb8, !PT ;  /* 0x0000180000007812 */ /* 0x002fca00078eb8ff */
[----:B------:R1:W-:Y:S02]  /*0fc0*/  STS [UR24+0x8], R0 ;  /* 0x00000800ff007988 */ /* 0x0003e40008000818 */
.L_x_43:
[----:B------:R-:W-:Y:S05]  /*0fd0*/  @P2 BREAK B4 ;  /* 0x0000000000042942 */ /* 0x000fea0003800000 */
[----:B------:R-:W-:Y:S05]  /*0fe0*/  @P2 BRA `(.L_x_45) ;  /* 0x0000000000242947 */ /* 0x000fea0003800000 */
[----:B-1-3--:R-:W1:Y:S01]  /*0ff0*/  LDS R0, [UR24+0x8] ;  /* 0x00000818ff007984 */ /* 0x00ae620008000800 */
[----:B------:R-:W-:-:S05]  /*1000*/  IMAD.MOV.U32 R3, RZ, RZ, 0x6000 ;  /* 0x00006000ff037424 */ /* 0x000fca00078e00ff */
[----:B-1----:R-:W-:-:S04]  /*1010*/  LOP3.LUT R0, R0, 0x6000, R3, 0xd8, !PT ;  /* 0x0000600000007812 */ /* 0x002fc800078ed803 */
[----:B------:R-:W-:-:S05]  /*1020*/  LOP3.LUT R0, R0, 0x400000, RZ, 0xb8, !PT ;  /* 0x0040000000007812 */ /* 0x000fca00078eb8ff */
[----:B------:R1:W-:Y:S02]  /*1030*/  STS [UR24+0x8], R0 ;  /* 0x00000800ff007988 */ /* 0x0003e40008000818 */
.L_x_44:
[----:B------:R-:W-:Y:S05]  /*1040*/  BSYNC B4 ;  /* 0x0000000000047941 */ /* 0x000fea0003800000 */
.L_x_35:
[----:B-1-3--:R-:W1:Y:S02]  /*1050*/  @!P2 LDS R0, [UR24+0x8] ;  /* 0x00000818ff00a984 */ /* 0x00ae640008000800 */
[----:B-1----:R-:W-:-:S05]  /*1060*/  @!P2 LOP3.LUT R0, R0, 0x8000, RZ, 0xb8, !PT ;  /* 0x000080000000a812 */ /* 0x002fca00078eb8ff */
[----:B------:R1:W-:Y:S02]  /*1070*/  @!P2 STS [UR24+0x8], R0 ;  /* 0x00000800ff00a988 */ /* 0x0003e40008000818 */
.L_x_45:
[----:B------:R-:W-:Y:S05]  /*1080*/  BSYNC B3 ;  /* 0x0000000000037941 */ /* 0x000fea0003800000 */
.L_x_34:
[----:B------:R-:W-:Y:S05]  /*1090*/  WARPSYNC.ALL ;  /* 0x0000000000007948 */ /* 0x000fea0003800000 */
[----:B------:R1:W-:Y:S01]  /*10a0*/  STL [R1], RZ ;  /* 0x000000ff01007387 */ /* 0x0003e20000100800 */
[----:B------:R-:W-:Y:S01]  /*10b0*/  UIADD3 UR5, UR5, 0x100, URZ ;  /* 0x0000010005057890 */ /* 0x000fe2000fffe03f */
[----:B------:R-:W-:Y:S02]  /*10c0*/  ISETP.GE.AND P1, PT, R12, 0x1, PT ;  /* 0x000000010c00780c */ /* 0x000fe40003f26270 */
[----:B------:R-:W-:Y:S01]  /*10d0*/  SHF.R.U32.HI R6, RZ, 0x5, R7 ;  /* 0x00000005ff067819 */ /* 0x000fe20000011607 */
[----:B------:R-:W-:-:S04]  /*10e0*/  UIADD3 UR30, UP0, UR5, UR30, URZ ;  /* 0x0000001e051e7290 */ /* 0x000fc8000ff1e03f */
[----:B------:R-:W-:Y:S01]  /*10f0*/  ULEA.HI.X.SX32 UR31, UR5, UR31, 0x1, UP0 ;  /* 0x0000001f051f7291 */ /* 0x000fe200080f0e3f */
[----:B-1----:R-:W-:Y:S11]  /*1100*/  @P0 BRA `(.L_x_46) ;  /* 0x0000000000280947 */ /* 0x002ff60003800000 */
[----:B---3--:R-:W1:Y:S01]  /*1110*/  S2R R0, SR_LANEID ;  /* 0x0000000000007919 */ /* 0x008e620000000000 */
[----:B------:R-:W-:Y:S05]  /*1120*/  WARPSYNC.ALL ;  /* 0x0000000000007948 */ /* 0x000fea0003800000 */
[----:B-1----:R-:W-:-:S05]  /*1130*/  IMAD.SHL.U32 R0, R0, 0x4, RZ ;  /* 0x0000000400007824 */ /* 0x002fca00078e00ff */
[----:B------:R-:W1:Y:S01]  /*1140*/  LDS R3, [R0+UR24] ;  /* 0x0000001800037984 */ /* 0x000e620008000800 */
[----:B--2-4-:R-:W-:-:S05]  /*1150*/  IADD3 R4, P3, R0, UR30, RZ ;  /* 0x0000001e00047c10 */ /* 0x014fca000ff7e0ff */
[----:B------:R-:W-:-:S05]  /*1160*/  IMAD.X R5, RZ, RZ, UR31, P3 ;  /* 0x0000001fff057e24 */ /* 0x000fca00098e06ff */
[----:B-1----:R1:W5:Y:S01]  /*1170*/  ATOMG.E.EXCH.STRONG.GPU PT, RZ, [R4], R3 ;  /* 0x0000000304ff73a8 */ /* 0x00236200041ee100 */
[----:B------:R-:W-:-:S04]  /*1180*/  DEPBAR {5,4,3,2,1,0} ;  /* 0x0000003f0000791a */ /* 0x000fc80000000000 */
[----:B------:R1:W-:Y:S01]  /*1190*/  UTMACCTL.IV [UR30] ;  /* 0x000000001e0079b9 */ /* 0x0003e20008000000 */
[----:B------:R-:W-:Y:S01]  /*11a0*/  NOP ;  /* 0x0000000000007918 */ /* 0x000fe20000000000 */
.L_x_46:
[----:B------:R-:W-:Y:S05]  /*11b0*/  @P0 BRA `(.L_x_47) ;  /* 0x00000000000c0947 */ /* 0x000fea0003800000 */
[----:B------:R0:W-:Y:S01]  /*11c0*/  UTMACMDFLUSH ;  /* 0x00000000000079b7 */ /* 0x0001e20000000000 */
[----:B------:R-:W-:Y:S05]  /*11d0*/  @P0 BRA `(.L_x_47) ;  /* 0x0000000000040947 */ /* 0x000fea0003800000 */
[----:B------:R-:W-:-:S04]  /*11e0*/  DEPBAR.LE SB0, 0x0 ;  /* 0x000080000000791a */ /* 0x000fc80000000000 */
.L_x_47:
[----:B------:R1:W-:Y:S01]  /*11f0*/  STL [R1+0x4], RZ ;  /* 0x000004ff01007387 */ /* 0x0003e20000100800 */
[----:B------:R-:W-:Y:S05]  /*1200*/  WARPSYNC.ALL ;  /* 0x0000000000007948 */ /* 0x000fea0003800000 */
[----:B------:R1:W-:Y:S01]  /*1210*/  STL [R1+0x8], RZ ;  /* 0x000008ff01007387 */ /* 0x0003e20000100800 */
[----:B-----5:R-:W-:Y:S01]  /*1220*/  VOTEU.ALL UP0, P2 ;  /* 0x00000000003f7886 */ /* 0x020fe20001000000 */
[----:B------:R-:W-:Y:S01]  /*1230*/  UMOV UR6, 0x1 ;  /* 0x0000000100067882 */ /* 0x000fe20000000000 */
[----:B------:R-:W-:Y:S01]  /*1240*/  VOTEU.ALL UP1, P2 ;  /* 0x00000000003f7886 */ /* 0x000fe20001020000 */
[----:B------:R1:W-:Y:S01]  /*1250*/  STL [R1+0xc], RZ ;  /* 0x00000cff01007387 */ /* 0x0003e20000100800 */
[----:B------:R-:W-:Y:S01]  /*1260*/  R2UR UR25, R6 ;  /* 0x00000000061972ca */ /* 0x000fe200000e0000 */
[----:B------:R-:W-:-:S04]  /*1270*/  @!UP0 UIADD3 UR8, -UR6, 0x100000, URZ ;  /* 0x0010000006088890 */ /* 0x000fc8000fffe13f */
[----:B------:R-:W-:Y:S02]  /*1280*/  @!UP0 USHF.L.U32 UR9, UR8, 0xb, URZ ;  /* 0x0000000b08098899 */ /* 0x000fe4000800063f */
[----:B------:R-:W-:Y:S01]  /*1290*/  @!UP0 USHF.L.U32 UR8, UR8, 0x1, URZ ;  /* 0x0000000108088899 */ /* 0x000fe2000800063f */
[----:B------:R-:W-:Y:S01]  /*12a0*/  CS2R R24, SRZ ;  /* 0x0000000000187805 */ /* 0x000fe2000001ff00 */
[----:B------:R1:W-:Y:S01]  /*12b0*/  STL [R1+0x10], RZ ;  /* 0x000010ff01007387 */ /* 0x0003e20000100800 */
[----:B------:R-:W-:-:S04]  /*12c0*/  @!UP0 UIADD3 UR6, -UR6, 0x100000, URZ ;  /* 0x0010000006068890 */ /* 0x000fc8000fffe13f */
[----:B------:R-:W-:Y:S02]  /*12d0*/  @!UP0 USHF.L.U32 UR7, UR6, 0xb, URZ ;  /* 0x0000000b06078899 */ /* 0x000fe4000800063f */
[----:B------:R-:W-:Y:S01]  /*12e0*/  @!UP0 USHF.L.U32 UR6, UR6, 0x1, URZ ;  /* 0x0000000106068899 */ /* 0x000fe2000800063f */
[----:B------:R-:W-:Y:S01]  /*12f0*/  CS2R R26, SRZ ;  /* 0x00000000001a7805 */ /* 0x000fe2000001ff00 */
[----:B------:R-:W-:Y:S01]  /*1300*/  VOTEU.ALL UP0, P2 ;  /* 0x00000000003f7886 */ /* 0x000fe20001000000 */
[----:B------:R1:W-:Y:S01]  /*1310*/  STL [R1+0x14], RZ ;  /* 0x000014ff01007387 */ /* 0x0003e20000100800 */
[----:B------:R-:W-:Y:S01]  /*1320*/  USHF.L.U32 UR15, UR40, 0x8, URZ ;  /* 0x00000008280f7899 */ /* 0x000fe2000800063f */
[----:B------:R-:W-:Y:S01]  /*1330*/  CS2R R28, SRZ ;  /* 0x00000000001c7805 */ /* 0x000fe2000001ff00 */
[----:B------:R-:W-:Y:S01]  /*1340*/  USHF.L.U32 UR11, UR41, 0x8, URZ ;  /* 0x00000008290b7899 */ /* 0x000fe2000800063f */
[----:B------:R1:W-:Y:S01]  /*1350*/  STL [R1+0x18], RZ ;  /* 0x000018ff01007387 */ /* 0x0003e20000100800 */
[----:B------:R-:W-:-:S02]  /*1360*/  CS2R R30, SRZ ;  /* 0x00000000001e7805 */ /* 0x000fc4000001ff00 */
[----:B------:R-:W-:Y:S02]  /*1370*/  CS2R R32, SRZ ;  /* 0x0000000000207805 */ /* 0x000fe4000001ff00 */
[----:B------:R-:W-:Y:S01]  /*1380*/  CS2R R34, SRZ ;  /* 0x0000000000227805 */ /* 0x000fe2000001ff00 */
[----:B------:R1:W-:Y:S01]  /*1390*/  STL [R1+0x1c], RZ ;  /* 0x00001cff01007387 */ /* 0x0003e20000100800 */
[----:B------:R-:W-:Y:S02]  /*13a0*/  CS2R R36, SRZ ;  /* 0x0000000000247805 */ /* 0x000fe4000001ff00 */
[----:B------:R-:W-:Y:S02]  /*13b0*/  CS2R R38, SRZ ;  /* 0x0000000000267805 */ /* 0x000fe4000001ff00 */
[----:B------:R-:W-:Y:S01]  /*13c0*/  CS2R R40, SRZ ;  /* 0x0000000000287805 */ /* 0x000fe2000001ff00 */
        /* <DEDUP_REMOVED lines=73> */
[----:B------:R-:W-:-:S03]  /*1860*/  CS2R R150, SRZ ;  /* 0x0000000000967805 */ /* 0x000fc6000001ff00 */
[----:B------:R1:W-:Y:S04]  /*1870*/  STL [R1+0x6c], RZ ;  /* 0x00006cff01007387 */ /* 0x0003e80000100800 */
        /* <DEDUP_REMOVED lines=67> */
[----:B------:R1:W-:Y:S01]  /*1cb0*/  STL [R1+0x17c], RZ ;  /* 0x00017cff01007387 */ /* 0x0003e20000100800 */
[----:B------:R-:W-:Y:S06]  /*1cc0*/  BAR.SYNC.DEFER_BLOCKING 0x0 ;  /* 0x0000000000007b1d */ /* 0x000fec0000010000 */
[----:B------:R1:W-:Y:S04]  /*1cd0*/  STL [R1+0x180], RZ ;  /* 0x000180ff01007387 */ /* 0x0003e80000100800 */
[----:B------:R1:W-:Y:S04]  /*1ce0*/  STL [R1+0x184], RZ ;  /* 0x000184ff01007387 */ /* 0x0003e80000100800 */
[----:B------:R1:W-:Y:S04]  /*1cf0*/  STL [R1+0x188], RZ ;  /* 0x000188ff01007387 */ /* 0x0003e80000100800 */
[----:B------:R1:W-:Y:S04]  /*1d00*/  STL [R1+0x18c], RZ ;  /* 0x00018cff01007387 */ /* 0x0003e80000100800 */
[----:B------:R1:W-:Y:S04]  /*1d10*/  STL [R1+0x190], RZ ;  /* 0x000190ff01007387 */ /* 0x0003e80000100800 */
[----:B------:R-:W2:Y:S02]  /*1d20*/  FENCE.VIEW.ASYNC.S ;  /* 0x00000000000073c6 */ /* 0x000ea40000000000 */
[----:B--2---:R1:W2:Y:S02]  /*1d30*/  @!UP0 SYNCS.EXCH.64 URZ, [UR24+0x20000], UR8 ;  /* 0x02000008183f85b2 */ /* 0x0042a40008000100 */
        /* <DEDUP_REMOVED lines=20> */
[----:B--2---:R-:W-:Y:S06]  /*1e80*/  BAR.SYNC.DEFER_BLOCKING 0x0 ;  /* 0x0000000000007b1d */ /* 0x004fec0000010000 */
[----:B------:R1:W-:Y:S04]  /*1e90*/  STL [R1+0x1e4], RZ ;  /* 0x0001e4ff01007387 */ /* 0x0003e80000100800 */
[----:B------:R1:W-:Y:S04]  /*1ea0*/  STL [R1+0x1e8], RZ ;  /* 0x0001e8ff01007387 */ /* 0x0003e80000100800 */
[----:B------:R1:W-:Y:S04]  /*1eb0*/  STL [R1+0x1ec], RZ ;  /* 0x0001ecff01007387 */ /* 0x0003e80000100800 */
[----:B------:R1:W-:Y:S04]  /*1ec0*/  STL [R1+0x1f0], RZ ;  /* 0x0001f0ff01007387 */ /* 0x0003e80000100800 */
[----:B------:R1:W-:Y:S01]  /*1ed0*/  STL [R1+0x1f4], RZ ;  /* 0x0001f4ff01007387 */ /* 0x0003e20000100800 */
[----:B------:R1:W2:Y:S03]  /*1ee0*/  @!UP1 SYNCS.EXCH.64 URZ, [UR24+0x20008], UR6 ;  /* 0x02000806183f95b2 */ /* 0x0002a60008000100 */
[----:B------:R1:W-:Y:S04]  /*1ef0*/  STL [R1+0x1f8], RZ ;  /* 0x0001f8ff01007387 */ /* 0x0003e80000100800 */
[----:B------:R1:W-:Y:S01]  /*1f00*/  STL [R1+0x1fc], RZ ;  /* 0x0001fcff01007387 */ /* 0x0003e20000100800 */
[----:B------:R-:W-:Y:S05]  /*1f10*/  @!P1 BRA `(.L_x_48) ;  /* 0x0000001800fc9947 */ /* 0x000fea0003800000 */
[----:B------:R1:W-:Y:S01]  /*1f20*/  STL [R1], RZ ;  /* 0x000000ff01007387 */ /* 0x0003e20000100800 */
[----:B------:R-:W-:Y:S02]  /*1f30*/  CS2R R24, SRZ ;  /* 0x0000000000187805 */ /* 0x000fe4000001ff00 */
        /* <DEDUP_REMOVED lines=83> */
[----:B------:R-:W-:Y:S01]  /*2470*/  CS2R R150, SRZ ;  /* 0x0000000000967805 */ /* 0x000fe2000001ff00 */
[----:B------:R-:W-:Y:S01]  /*2480*/  UMOV UR5, URZ ;  /* 0x0000003f00057c82 */ /* 0x000fe20008000000 */
[----:B------:R-:W-:Y:S01]  /*2490*/  UMOV UR10, URZ ;  /* 0x0000003f000a7c82 */ /* 0x000fe20008000000 */
        /* <DEDUP_REMOVED lines=105> */
[----:B------:R1:W-:Y:S02]  /*2b30*/  STL [R1+0x1fc], RZ ;  /* 0x0001fcff01007387 */ /* 0x0003e40000100800 */
.L_x_50:
[----:B--2---:R-:W-:Y:S01]  /*2b40*/  BAR.SYNC.DEFER_BLOCKING 0x0 ;  /* 0x0000000000007b1d */ /* 0x004fe20000010000 */
[----:B------:R-:W-:Y:S01]  /*2b50*/  ULEA UR18, UR5, UR24, 0x3 ;  /* 0x0000001805127291 */ /* 0x000fe2000f8e183f */
[----:B---3--:R-:W-:Y:S01]  /*2b60*/  @!P2 IMAD.MOV.U32 R0, RZ, RZ, 0x10000 ;  /* 0x00010000ff00a424 */ /* 0x008fe200078e00ff */
[----:B------:R-:W-:Y:S01]  /*2b70*/  ELECT P0, URZ, PT ;  /* 0x00000000003f782f */ /* 0x000fe20003800000 */
[----:B-1----:R-:W-:-:S03]  /*2b80*/  ULEA UR8, UR5, UR24, 0xf ;  /* 0x0000001805087291 */ /* 0x002fc6000f8e783f */
[----:B------:R-:W-:Y:S02]  /*2b90*/  ISETP.LT.U32.AND P0, PT, R2, 0x20, P0 ;  /* 0x000000200200780c */ /* 0x000fe40000701070 */
[----:B------:R-:W-:Y:S01]  /*2ba0*/  ELECT P1, URZ, PT ;  /* 0x00000000003f782f */ /* 0x000fe20003820000 */
[----:B------:R-:W-:-:S03]  /*2bb0*/  UIADD3 UR12, UR8, 0x10000, URZ ;  /* 0x00010000080c7890 */ /* 0x000fc6000fffe03f */
[----:B------:R-:W-:Y:S01]  /*2bc0*/  ISETP.LT.U32.AND P1, PT, R2, 0x20, P1 ;  /* 0x000000200200780c */ /* 0x000fe20000f21070 */
[----:B------:R-:W-:-:S06]  /*2bd0*/  UMOV UR14, UR10 ;  /* 0x0000000a000e7c82 */ /* 0x000fcc0008000000 */
[----:B------:R-:W-:Y:S01]  /*2be0*/  VOTEU.ANY UP0, P0 ;  /* 0x00000000003f7886 */ /* 0x000fe20000000100 */
[----:B------:R-:W-:Y:S01]  /*2bf0*/  VOTEU.ANY UP2, P0 ;  /* 0x00000000003f7886 */ /* 0x000fe20000040100 */
[----:B------:R1:W-:Y:S01]  /*2c00*/  @!P2 SYNCS.ARRIVE.TRANS64 RZ, [UR18+0x20000], R0 ;  /* 0x02000000ffffa9a7 */ /* 0x0003e20008000012 */
[----:B------:R2:W-:Y:S06]  /*2c10*/  MEMBAR.ALL.CTA ;  /* 0x0000000000007992 */ /* 0x0005ec0000008000 */
[----:B--2---:R-:W2:Y:S01]  /*2c20*/  FENCE.VIEW.ASYNC.S ;  /* 0x00000000000073c6 */ /* 0x004ea20000000000 */
[----:B------:R-:W-:Y:S01]  /*2c30*/  @UP0 UIADD3 UR9, UR18, 0x20000, URZ ;  /* 0x0002000012090890 */ /* 0x000fe2000fffe03f */
[----:B------:R-:W-:Y:S01]  /*2c40*/  @UP0 UMOV UR6, UR26 ;  /* 0x0000001a00060c82 */ /* 0x000fe20008000000 */
[----:B------:R-:W-:Y:S01]  /*2c50*/  @UP0 UMOV UR7, UR27 ;  /* 0x0000001b00070c82 */ /* 0x000fe20008000000 */
[----:B--2---:R-:W-:Y:S01]  /*2c60*/  VOTEU.ANY UP1, P1 ;  /* 0x00000000003f7886 */ /* 0x004fe20000820100 */
[----:B------:R-:W-:Y:S01]  /*2c70*/  VOTEU.ANY UP3, P1 ;  /* 0x00000000003f7886 */ /* 0x000fe20000860100 */
[----:B-1----:R-:W-:-:S03]  /*2c80*/  IMAD.U32 R0, RZ, RZ, UR4 ;  /* 0x00000004ff007e24 */ /* 0x002fc6000f8e00ff */
[----:B------:R-:W-:Y:S01]  /*2c90*/  @UP1 UIADD3 UR13, UR18, 0x20000, URZ ;  /* 0x00020000120d1890 */ /* 0x000fe2000fffe03f */
[----:B------:R-:W-:Y:S01]  /*2ca0*/  @UP1 UMOV UR16, UR28 ;  /* 0x0000001c00101c82 */ /* 0x000fe20008000000 */
[----:B------:R-:W-:Y:S01]  /*2cb0*/  @UP1 UMOV UR17, UR29 ;  /* 0x0000001d00111c82 */ /* 0x000fe20008000000 */
[----:B------:R-:W-:Y:S01]  /*2cc0*/  SHF.L.U32 R0, R0, 0x1f, RZ ;  /* 0x0000001f00007819 */ /* 0x000fe200000006ff */
[----:B------:R-:W-:Y:S06]  /*2cd0*/  BAR.SYNC.DEFER_BLOCKING 0x0 ;  /* 0x0000000000007b1d */ /* 0x000fec0000010000 */
[----:B------:R1:W-:Y:S02]  /*2ce0*/  @UP2 UTMALDG.2D [UR8], [UR6] ;  /* 0x00000008060025b4 */ /* 0x0003e40008008000 */
[----:B------:R-:W-:Y:S06]  /*2cf0*/  BAR.SYNC.DEFER_BLOCKING 0x0 ;  /* 0x0000000000007b1d */ /* 0x000fec0000010000 */
[----:B------:R1:W-:Y:S02]  /*2d00*/  @UP3 UTMALDG.2D [UR12], [UR16] ;  /* 0x0000000c100035b4 */ /* 0x0003e40008008000 */
[----:B------:R-:W-:Y:S06]  /*2d10*/  BAR.SYNC.DEFER_BLOCKING 0x0 ;  /* 0x0000000000007b1d */ /* 0x000fec0000010000 */
[----:B------:R-:W2:Y:S02]  /*2d20*/  SYNCS.PHASECHK.TRANS64.TRYWAIT P0, [UR18+0x20000], R0 ;  /* 0x02000000ff0075a7 */ /* 0x000ea40008000152 */
[----:B-12---:R-:W-:Y:S05]  /*2d30*/  @!P0 BRA `(.L_x_49) ;  /* 0x0000002800308947 */ /* 0x006fea0003800000 */
.L_x_51:
[----:B------:R-:W-:Y:S01]  /*2d40*/  STL.64 [R1+0x268], R150 ;  /* 0x0002689601007387 */ /* 0x000fe20000100a00 */
[----:B------:R-:W-:Y:S01]  /*2d50*/  USHF.L.U32 UR6, UR25, 0x7, URZ ;  /* 0x0000000719067899 */ /* 0x000fe2000800063f */
[----:B------:R-:W1:Y:S02]  /*2d60*/  LDC R0, c[0x0][0x230] ;  /* 0x00008c00ff007b82 */ /* 0x000e640000000800 */
[----:B------:R-:W-:Y:S04]  /*2d70*/  STL.64 [R1+0x260], R148 ;  /* 0x0002609401007387 */ /* 0x000fe80000100a00 */
        /* <DEDUP_REMOVED lines=11> */
[----:B------:R2:W-:Y:S04]  /*2e30*/  STL.64 [R1+0x200], R124 ;  /* 0x0002007c01007387 */ /* 0x0005e80000100a00 */
[----:B--2---:R-:W2:Y:S04]  /*2e40*/  LDL.LU.64 R124, [R1] ;  /* 0x00000000017c7983 */ /* 0x004ea80000300a00 */
[----:B------:R-:W2:Y:S04]  /*2e50*/  LDL.LU.64 R126, [R1+0x8] ;  /* 0x00000800017e7983 */ /* 0x000ea80000300a00 */
        /* <DEDUP_REMOVED lines=61> */
[----:B------:R-:W2:Y:S01]  /*3230*/  LDL.LU.64 R250, [R1+0x1f8] ;  /* 0x0001f80001fa7983 */ /* 0x000ea20000300a00 */
[----:B------:R-:W-:-:S02]  /*3240*/  ULOP3.LUT UR6, UR6, 0x200, URZ, 0xc0, !UPT ;  /* 0x0000020006067892 */ /* 0x000fc4000f8ec03f */
[----:B------:R-:W-:Y:S02]  /*3250*/  USHF.R.U32.HI UR18, URZ, 0x4, UR12 ;  /* 0x000000043f127899 */ /* 0x000fe4000801160c */
[----:B------:R-:W-:Y:S02]  /*3260*/  ULEA.HI UR6, UR8, UR6, URZ, 0x1c ;  /* 0x0000000608067291 */ /* 0x000fe4000f8fe03f */
[----:B------:R-:W-:Y:S02]  /*3270*/  USGXT.U32 UR18, UR18, 0xe ;  /* 0x0000000e1212789a */ /* 0x000fe40008000000 */
[----:B------:R-:W-:Y:S01]  /*3280*/  ULOP3.LUT UR16, UR6, 0x3fff, URZ, 0xc0, !UPT ;  /* 0x00003fff06107892 */ /* 0x000fe2000f8ec03f */
[----:B------:R-:W-:Y:S01]  /*3290*/  UMOV UR19, 0x40000040 ;  /* 0x4000004000137882 */ /* 0x000fe20000000000 */
[----:B------:R-:W-:Y:S02]  /*32a0*/  UMOV UR17, 0x40000040 ;  /* 0x4000004000117882 */ /* 0x000fe40000000000 */
[----:B------:R-:W-:-:S02]  /*32b0*/  UIADD3 UR20, UP0, UR16, 0x2, URZ ;  /* 0x0000000210147890 */ /* 0x000fc4000ff1e03f */
[----:B------:R-:W-:Y:S01]  /*32c0*/  UIADD3 UR22, UP1, UR18, 0x2, URZ ;  /* 0x0000000212167890 */ /* 0x000fe2000ff3e03f */
[----:B------:R-:W-:Y:S01]  /*32d0*/  UMOV UR6, URZ ;  /* 0x0000003f00067c82 */ /* 0x000fe20008000000 */
[----:B------:R-:W-:Y:S01]  /*32e0*/  UMOV UR7, URZ ;  /* 0x0000003f00077c82 */ /* 0x000fe20008000000 */
[----:B------:R-:W-:Y:S02]  /*32f0*/  UIADD3.X UR21, UR6, 0x40000040, URZ, UP0, !UPT ;  /* 0x4000004006157890 */ /* 0x000fe400087fe43f */
[----:B------:R-:W-:Y:S02]  /*3300*/  UIADD3.X UR23, UR7, 0x40000040, URZ, UP1, !UPT ;  /* 0x4000004007177890 */ /* 0x000fe40008ffe43f */
[----:B------:R-:W-:Y:S02]  /*3310*/  UIADD3.64 UR36, UR20, 0x2, URZ ;  /* 0x0000000214247897 */ /* 0x000fe4000fffe03f */
[----:B------:R-:W-:Y:S02]  /*3320*/  UIADD3.64 UR38, UR22, 0x2, URZ ;  /* 0x0000000216267897 */ /* 0x000fe4000fffe03f */
[----:B------:R-:W-:-:S02]  /*3330*/  UIADD3.64 UR32, UR20, 0x4, URZ ;  /* 0x0000000414207897 */ /* 0x000fc4000fffe03f */
[----:B------:R-:W-:Y:S01]  /*3340*/  UIADD3.64 UR34, UR22, 0x4, URZ ;  /* 0x0000000416227897 */ /* 0x000fe2000fffe03f */
[----:B--2---:R-:W-:-:S06]  /*3350*/  WARPGROUP.ARRIVE ;  /* 0x00000000000079c5 */ /* 0x004fcc0000000000 */
[----:B------:R-:W-:Y:S03]  /*3360*/  QGMMA.64x256x32.F32.E4M3.E4M3 R124, gdesc[UR16], R124, gsb0 ;  /* 0x03e00000107c79f3 */ /* 0x000fe6000800087c */
[----:B------:R-:W-:Y:S02]  /*3370*/  WARPGROUP.DEPBAR.LE gsb0, 0x0 ;  /* 0x00008000000079c5 */ /* 0x000fe40000010000 */
[----:B------:R-:W-:-:S15]  /*3380*/  WARPGROUP.ARRIVE ;  /* 0x00000000000079c5 */ /* 0x000fde0000000000 */
[----:B------:R-:W-:-:S08]  /*3390*/  NOP ;  /* 0x0000000000007918 */ /* 0x000fd00000000000 */
        /* <DEDUP_REMOVED lines=10> */
[----:B------:R-:W-:Y:S04]  /*3440*/  STL.64 [R1], R124 ;  /* 0x0000007c01007387 */ /* 0x000fe80000100a00 */
        /* <DEDUP_REMOVED lines=63> */
[----:B--2---:R-:W2:Y:S04]  /*3840*/  LDL.LU.64 R150, [R1+0x268] ;  /* 0x0002680001967983 */ /* 0x004ea80000300a00 */
        /* <DEDUP_REMOVED lines=13> */
[----:B------:R-:W-:-:S02]  /*3920*/  UIADD3.64 UR16, UR20, 0x3fe, URZ ;  /* 0x000003fe14107897 */ /* 0x000fc4000fffe03f */
[----:B------:R-:W-:Y:S02]  /*3930*/  UIADD3.64 UR36, UR20, 0x402, URZ ;  /* 0x0000040214247897 */ /* 0x000fe4000fffe03f */
[----:B------:R-:W-:Y:S02]  /*3940*/  UIADD3 UR10, UR10, 0x80, URZ ;  /* 0x000000800a0a7890 */ /* 0x000fe4000fffe03f */
[----:B------:R-:W-:-:S04]  /*3950*/  UIADD3 UR5, UR5, 0x1, URZ ;  /* 0x0000000105057890 */ /* 0x000fc8000fffe03f */
[----:B-1----:R-:W-:Y:S01]  /*3960*/  ISETP.LE.AND P0, PT, R0, UR10, PT ;  /* 0x0000000a00007c0c */ /* 0x002fe2000bf03270 */
[----:B------:R-:W-:-:S04]  /*3970*/  UISETP.NE.U32.AND UP0, UPT, UR5, 0x2, UPT ;  /* 0x000000020500788c */ /* 0x000fc8000bf05070 */
[----:B------:R-:W-:Y:S02]  /*3980*/  USEL UR6, URZ, 0x1, UP0 ;  /* 0x000000013f067887 */ /* 0x000fe40008000000 */
[----:B------:R-:W-:Y:S02]  /*3990*/  USEL UR5, UR5, URZ, UP0 ;  /* 0x0000003f05057287 */ /* 0x000fe40008000000 */
[----:B------:R-:W-:Y:S01]  /*39a0*/  ULOP3.LUT UR4, UR4, UR6, URZ, 0x3c, !UPT ;  /* 0x0000000604047292 */ /* 0x000fe2000f8e3c3f */
[----:B--2---:R-:W-:-:S06]  /*39b0*/  WARPGROUP.ARRIVE ;  /* 0x00000000000079c5 */ /* 0x004fcc0000000000 */
[----:B------:R-:W-:Y:S01]  /*39c0*/  QGMMA.64x256x32.F32.E4M3.E4M3 R24, gdesc[UR16], R24, gsb0 ;  /* 0x03e00000101879f3 */ /* 0x000fe20008000818 */
[----:B------:R-:W-:Y:S01]  /*39d0*/  UIADD3.64 UR16, UR20, 0x400, URZ ;  /* 0x0000040014107897 */ /* 0x000fe2000fffe03f */
[----:B------:R-:W-:Y:S01]  /*39e0*/  UMOV UR18, UR22 ;  /* 0x0000001600127c82 */ /* 0x000fe20008000000 */
[----:B------:R-:W-:Y:S01]  /*39f0*/  UMOV UR19, UR23 ;  /* 0x0000001700137c82 */ /* 0x000fe20008000000 */
[----:B------:R-:W-:Y:S01]  /*3a00*/  UIADD3.64 UR20, UR20, 0x404, URZ ;  /* 0x0000040414147897 */ /* 0x000fe2000fffe03f */
[----:B------:R-:W-:Y:S01]  /*3a10*/  UMOV UR22, UR34 ;  /* 0x0000002200167c82 */ /* 0x000fe20008000000 */
[----:B------:R-:W-:Y:S01]  /*3a20*/  UMOV UR23, UR35 ;  /* 0x0000002300177c82 */ /* 0x000fe20008000000 */
[----:B------:R-:W-:Y:S02]  /*3a30*/  WARPGROUP.DEPBAR.LE gsb0, 0x0 ;  /* 0x00008000000079c5 */ /* 0x000fe40000010000 */
[----:B------:R-:W-:-:S15]  /*3a40*/  WARPGROUP.ARRIVE ;  /* 0x00000000000079c5 */ /* 0x000fde0000000000 */
[----:B------:R-:W-:-:S04]  /*3a50*/  NOP ;  /* 0x0000000000007918 */ /* 0x000fc80000000000 */
        /* <DEDUP_REMOVED lines=10> */
[----:B---3--:R-:W-:Y:S05]  /*3b00*/  @!P0 BRA `(.L_x_50) ;  /* 0xfffffff0000c8947 */ /* 0x008fea000383ffff */
.L_x_48:
[----:B------:R5:W-:Y:S04]  /*3b10*/  STL [R1+0x20c], R148 ;  /* 0x00020c9401007387 */ /* 0x000be80000100800 */
[----:B-1-3--:R-:W3:Y:S01]  /*3b20*/  LDL.LU R5, [R1+0x4] ;  /* 0x0000040001057983 */ /* 0x00aee20000300800 */
[----:B--2---:R-:W-:Y:S06]  /*3b30*/  BAR.SYNC.DEFER_BLOCKING 0x0 ;  /* 0x0000000000007b1d */ /* 0x004fec0000010000 */
[----:B-----5:R-:W3:Y:S04]  /*3b40*/  LDL.LU R148, [R1] ;  /* 0x0000000001947983 */ /* 0x020ee80000300800 */
[----:B------:R1:W-:Y:S04]  /*3b50*/  STL [R1+0x208], R149 ;  /* 0x0002089501007387 */ /* 0x0003e80000100800 */
[----:B-1----:R-:W2:Y:S01]  /*3b60*/  LDL.LU R149, [R1+0x8] ;  /* 0x0000080001957983 */ /* 0x002ea20000300800 */
[----:B------:R-:W1:Y:S03]  /*3b70*/  @!P2 SYNCS.CCTL.IV [UR24+0x20000] ;  /* 0x02000000ff00a9b1 */ /* 0x000e660008000018 */
[----:B------:R-:W2:Y:S04]  /*3b80*/  LDL.LU R3, [R1+0xc] ;  /* 0x00000c0001037983 */ /* 0x000ea80000300800 */
[----:B------:R5:W-:Y:S01]  /*3b90*/  STL [R1+0x204], R150 ;  /* 0x0002049601007387 */ /* 0x000be20000100800 */
[----:B-1----:R-:W-:Y:S06]  /*3ba0*/  BAR.SYNC.DEFER_BLOCKING 0x0 ;  /* 0x0000000000007b1d */ /* 0x002fec0000010000 */
[----:B-----5:R-:W5:Y:S04]  /*3bb0*/  LDL.LU R150, [R1+0x10] ;  /* 0x0000100001967983 */ /* 0x020f680000300800 */
[----:B------:R-:W5:Y:S04]  /*3bc0*/  LDL.LU R0, [R1+0x14] ;  /* 0x0000140001007983 */ /* 0x000f680000300800 */
[----:B------:R1:W-:Y:S01]  /*3bd0*/  STL [R1+0x200], R151 ;  /* 0x0002009701007387 */ /* 0x0003e20000100800 */
[----:B------:R-:W-:-:S02]  /*3be0*/  F2FP.SATFINITE.E4M3.F32.PACK_AB_MERGE_C R24, R25, R24, RZ ;  /* 0x000000181918723e */ /* 0x000fc400048070ff */
[----:B------:R-:W-:Y:S02]  /*3bf0*/  F2FP.SATFINITE.E4M3.F32.PACK_AB_MERGE_C R26, R27, R26, RZ ;  /* 0x0000001a1b1a723e */ /* 0x000fe400048070ff */
[----:B------:R-:W-:Y:S02]  /*3c00*/  F2FP.SATFINITE.E4M3.F32.PACK_AB_MERGE_C R28, R29, R28, RZ ;  /* 0x0000001c1d1c723e */ /* 0x000fe400048070ff */
[----:B------:R-:W-:Y:S01]  /*3c10*/  F2FP.SATFINITE.E4M3.F32.PACK_AB_MERGE_C R30, R31, R30, RZ ;  /* 0x0000001e1f1e723e */ /* 0x000fe200048070ff */
[----:B------:R-:W5:Y:S01]  /*3c20*/  @!P2 SYNCS.CCTL.IV [UR24+0x20008] ;  /* 0x02000800ff00a9b1 */ /* 0x000f620008000018 */
[----:B-1----:R-:W5:Y:S04]  /*3c30*/  LDL.LU R151, [R1+0x18] ;  /* 0x0000180001977983 */ /* 0x002f680000300800 */
[----:B----4-:R-:W4:Y:S04]  /*3c40*/  LDL.LU R4, [R1+0x1c] ;  /* 0x00001c0001047983 */ /* 0x010f280000300800 */
[----:B------:R-:W4:Y:S04]  /*3c50*/  LDL.LU R7, [R1+0x20] ;  /* 0x0000200001077983 */ /* 0x000f280000300800 */
        /* <DEDUP_REMOVED lines=116> */
[----:B------:R-:W4:Y:S01]  /*43a0*/  LDL.LU R193, [R1+0x1f4] ;  /* 0x0001f40001c17983 */ /* 0x000f220000300800 */
[----:B---3--:R-:W-:-:S03]  /*43b0*/  F2FP.SATFINITE.E4M3.F32.PACK_AB_MERGE_C R5, R5, R148, RZ ;  /* 0x000000940505723e */ /* 0x008fc600048070ff */
[----:B------:R-:W3:Y:S01]  /*43c0*/  LDL.LU R195, [R1+0x1f8] ;  /* 0x0001f80001c37983 */ /* 0x000ee20000300800 */
[----:B--2---:R-:W-:-:S03]  /*43d0*/  F2FP.SATFINITE.E4M3.F32.PACK_AB_MERGE_C R3, R3, R149, RZ ;  /* 0x000000950303723e */ /* 0x004fc600048070ff */
[----:B------:R-:W3:Y:S01]  /*43e0*/  LDL.LU R194, [R1+0x1fc] ;  /* 0x0001fc0001c27983 */ /* 0x000ee20000300800 */
[----:B-----5:R-:W-:-:S03]  /*43f0*/  F2FP.SATFINITE.E4M3.F32.PACK_AB_MERGE_C R0, R0, R150, RZ ;  /* 0x000000960000723e */ /* 0x020fc600048070ff */
[----:B------:R-:W2:Y:S01]  /*4400*/  LDL.LU R148, [R1+0x20c] ;  /* 0x00020c0001947983 */ /* 0x000ea20000300800 */
[----:B----4-:R-:W-:-:S03]  /*4410*/  F2FP.SATFINITE.E4M3.F32.PACK_AB_MERGE_C R4, R4, R151, RZ ;  /* 0x000000970404723e */ /* 0x010fc600048070ff */
[----:B------:R-:W2:Y:S04]  /*4420*/  LDL.LU R149, [R1+0x208] ;  /* 0x0002080001957983 */ /* 0x000ea80000300800 */
[----:B------:R-:W4:Y:S04]  /*4430*/  LDL.LU R150, [R1+0x204] ;  /* 0x0002040001967983 */ /* 0x000f280000300800 */
[----:B------:R-:W4:Y:S01]  /*4440*/  LDL.LU R151, [R1+0x200] ;  /* 0x0002000001977983 */ /* 0x000f220000300800 */
[----:B------:R-:W-:Y:S02]  /*4450*/  F2FP.SATFINITE.E4M3.F32.PACK_AB_MERGE_C R6, R6, R7, RZ ;  /* 0x000000070606723e */ /* 0x000fe400048070ff */
[----:B------:R-:W-:-:S02]  /*4460*/  ELECT P0, URZ, PT ;  /* 0x00000000003f782f */ /* 0x000fc40003800000 */
[----:B------:R-:W-:Y:S01]  /*4470*/  F2FP.SATFINITE.E4M3.F32.PACK_AB_MERGE_C R88, R89, R88, RZ ;  /* 0x000000585958723e */ /* 0x000fe200048070ff */
[----:B------:R-:W1:Y:S01]  /*4480*/  S2R R7, SR_TID.X ;  /* 0x0000000000077919 */ /* 0x000e620000002100 */
[----:B------:R-:W-:Y:S01]  /*4490*/  F2FP.SATFINITE.E4M3.F32.PACK_AB_MERGE_C R90, R91, R90, RZ ;  /* 0x0000005a5b5a723e */ /* 0x000fe200048070ff */
[----:B------:R-:W-:Y:S01]  /*44a0*/  ULOP3.LUT UR25, UR25, 0x1, URZ, 0xc0, !UPT ;  /* 0x0000000119197892 */ /* 0x000fe2000f8ec03f */
[----:B------:R-:W-:Y:S01]  /*44b0*/  F2FP.SATFINITE.E4M3.F32.PACK_AB_MERGE_C R92, R93, R92, RZ ;  /* 0x0000005c5d5c723e */ /* 0x000fe200048070ff */
[----:B------:R-:W-:Y:S01]  /*44c0*/  UMOV UR10, UR11 ;  /* 0x0000000b000a7c82 */ /* 0x000fe20008000000 */
[----:B------:R-:W-:Y:S01]  /*44d0*/  F2FP.SATFINITE.E4M3.F32.PACK_AB_MERGE_C R94, R95, R94, RZ ;  /* 0x0000005e5f5e723e */ /* 0x000fe200048070ff */
[----:B------:R-:W-:Y:S01]  /*44e0*/  ULEA UR9, UR25, UR15, 0x7 ;  /* 0x0000000f19097291 */ /* 0x000fe2000f8e383f */
[----:B------:R-:W-:Y:S01]  /*44f0*/  F2FP.SATFINITE.E4M3.F32.PACK_AB_MERGE_C R8, R8, R2, RZ ;  /* 0x000000020808723e */ /* 0x000fe200048070ff */
[----:B------:R-:W-:Y:S01]  /*4500*/  ULEA UR8, UR25, UR24, 0xf ;  /* 0x0000001819087291 */ /* 0x000fe2000f8e783f */
[----:B------:R-:W-:-:S02]  /*4510*/  F2FP.SATFINITE.E4M3.F32.PACK_AB_MERGE_C R9, R9, R252, RZ ;  /* 0x000000fc0909723e */ /* 0x000fc400048070ff */
[----:B------:R-:W-:Y:S02]  /*4520*/  F2FP.SATFINITE.E4M3.F32.PACK_AB_MERGE_C R10, R10, R251, RZ ;  /* 0x000000fb0a0a723e */ /* 0x000fe400048070ff */
[----:B------:R-:W-:Y:S02]  /*4530*/  F2FP.SATFINITE.E4M3.F32.PACK_AB_MERGE_C R32, R33, R32, RZ ;  /* 0x000000202120723e */ /* 0x000fe400048070ff */
[----:B------:R-:W-:Y:S02]  /*4540*/  F2FP.SATFINITE.E4M3.F32.PACK_AB_MERGE_C R34, R35, R34, RZ ;  /* 0x000000222322723e */ /* 0x000fe400048070ff */
[----:B------:R-:W-:Y:S02]  /*4550*/  F2FP.SATFINITE.E4M3.F32.PACK_AB_MERGE_C R36, R37, R36, RZ ;  /* 0x000000242524723e */ /* 0x000fe400048070ff */
[----:B------:R-:W-:Y:S02]  /*4560*/  F2FP.SATFINITE.E4M3.F32.PACK_AB_MERGE_C R38, R39, R38, RZ ;  /* 0x000000262726723e */ /* 0x000fe400048070ff */
[----:B------:R-:W-:-:S02]  /*4570*/  F2FP.SATFINITE.E4M3.F32.PACK_AB_MERGE_C R96, R97, R96, RZ ;  /* 0x000000606160723e */ /* 0x000fc400048070ff */
[----:B------:R-:W-:Y:S02]  /*4580*/  F2FP.SATFINITE.E4M3.F32.PACK_AB_MERGE_C R98, R99, R98, RZ ;  /* 0x000000626362723e */ /* 0x000fe400048070ff */
[----:B------:R-:W-:Y:S02]  /*4590*/  F2FP.SATFINITE.E4M3.F32.PACK_AB_MERGE_C R100, R101, R100, RZ ;  /* 0x000000646564723e */ /* 0x000fe400048070ff */
[----:B------:R-:W-:Y:S02]  /*45a0*/  F2FP.SATFINITE.E4M3.F32.PACK_AB_MERGE_C R102, R103, R102, RZ ;  /* 0x000000666766723e */ /* 0x000fe400048070ff */
[----:B------:R-:W-:Y:S02]  /*45b0*/  F2FP.SATFINITE.E4M3.F32.PACK_AB_MERGE_C R11, R11, R250, RZ ;  /* 0x000000fa0b0b723e */ /* 0x000fe400048070ff */
[----:B------:R-:W-:Y:S01]  /*45c0*/  F2FP.SATFINITE.E4M3.F32.PACK_AB_MERGE_C R12, R12, R249, RZ ;  /* 0x000000f90c0c723e */ /* 0x000fe200048070ff */
[----:B-1----:R-:W-:Y:S01]  /*45d0*/  IMAD.SHL.U32 R25, R7, 0x40, RZ ;  /* 0x0000004007197824 */ /* 0x002fe200078e00ff */
[----:B------:R-:W-:Y:S01]  /*45e0*/  F2FP.SATFINITE.E4M3.F32.PACK_AB_MERGE_C R163, R163, R226, RZ ;  /* 0x000000e2a3a3723e */ /* 0x000fe200048070ff */
[----:B------:R-:W-:Y:S01]  /*45f0*/  IMAD.SHL.U32 R27, R7, 0x2, RZ ;  /* 0x00000002071b7824 */ /* 0x000fe200078e00ff */
[----:B------:R-:W-:-:S02]  /*4600*/  F2FP.SATFINITE.E4M3.F32.PACK_AB_MERGE_C R13, R13, R248, RZ ;  /* 0x000000f80d0d723e */ /* 0x000fc400048070ff */
[----:B------:R-:W-:Y:S02]  /*4610*/  LOP3.LUT R25, R25, 0x3800, RZ, 0xc0, !PT ;  /* 0x0000380019197812 */ /* 0x000fe400078ec0ff */
[----:B------:R-:W-:Y:S02]  /*4620*/  LOP3.LUT R27, R27, 0x6, RZ, 0xc0, !PT ;  /* 0x000000061b1b7812 */ /* 0x000fe400078ec0ff */
        /* <DEDUP_REMOVED lines=90> */
[----:B------:R-:W-:Y:S02]  /*4bd0*/  LOP3.LUT R2, R7, 0xff, RZ, 0xc0, !PT ;  /* 0x000000ff07027812 */ /* 0x000fe400078ec0ff */
[----:B------:R-:W-:Y:S02]  /*4be0*/  F2FP.SATFINITE.E4M3.F32.PACK_AB_MERGE_C R187, R187, R202, RZ ;  /* 0x000000cabbbb723e */ /* 0x000fe400048070ff */
[----:B------:R-:W-:Y:S02]  /*4bf0*/  ISETP.LT.U32.AND P0, PT, R2, 0x40, P0 ;  /* 0x000000400200780c */ /* 0x000fe40000701070 */
[----:B------:R-:W-:-:S11]  /*4c00*/  F2FP.SATFINITE.E4M3.F32.PACK_AB_MERGE_C R188, R188, R201, RZ ;  /* 0x000000c9bcbc723e */ /* 0x000fd600048070ff */
[----:B------:R-:W-:Y:S01]  /*4c10*/  VOTEU.ANY UP0, P0 ;  /* 0x00000000003f7886 */ /* 0x000fe20000000100 */
[----:B------:R-:W-:Y:S01]  /*4c20*/  F2FP.SATFINITE.E4M3.F32.PACK_AB_MERGE_C R189, R189, R200, RZ ;  /* 0x000000c8bdbd723e */ /* 0x000fe200048070ff */
[----:B------:R-:W-:-:S03]  /*4c30*/  VOTEU.ANY UP1, P0 ;  /* 0x00000000003f7886 */ /* 0x000fc60000020100 */
[----:B------:R-:W-:Y:S01]  /*4c40*/  @UP0 UMOV UR6, UR30 ;  /* 0x0000001e00060c82 */ /* 0x000fe20008000000 */
[----:B------:R-:W-:Y:S01]  /*4c50*/  @UP0 UMOV UR7, UR31 ;  /* 0x0000001f00070c82 */ /* 0x000fe20008000000 */
[----:B------:R-:W-:Y:S02]  /*4c60*/  F2FP.SATFINITE.E4M3.F32.PACK_AB_MERGE_C R190, R190, R199, RZ ;  /* 0x000000c7bebe723e */ /* 0x000fe400048070ff */
[----:B------:R-:W-:Y:S02]  /*4c70*/  F2FP.SATFINITE.E4M3.F32.PACK_AB_MERGE_C R191, R191, R198, RZ ;  /* 0x000000c6bfbf723e */ /* 0x000fe400048070ff */
[----:B------:R-:W-:Y:S02]  /*4c80*/  F2FP.SATFINITE.E4M3.F32.PACK_AB_MERGE_C R192, R192, R197, RZ ;  /* 0x000000c5c0c0723e */ /* 0x000fe400048070ff */
[----:B------:R-:W-:Y:S02]  /*4c90*/  F2FP.SATFINITE.E4M3.F32.PACK_AB_MERGE_C R193, R193, R196, RZ ;  /* 0x000000c4c1c1723e */ /* 0x000fe400048070ff */
[----:B------:R-:W-:-:S05]  /*4ca0*/  LOP3.LUT R196, R7, 0x1c, RZ, 0xc0, !PT ;  /* 0x0000001c07c47812 */ /* 0x000fca00078ec0ff */
[----:B------:R-:W-:Y:S01]  /*4cb0*/  IMAD R25, R196, 0x20, R25 ;  /* 0x00000020c4197824 */ /* 0x000fe200078e0219 */
[----:B---3--:R-:W-:Y:S01]  /*4cc0*/  F2FP.SATFINITE.E4M3.F32.PACK_AB_MERGE_C R194, R194, R195, RZ ;  /* 0x000000c3c2c2723e */ /* 0x008fe200048070ff */
[----:B------:R-:W-:-:S04]  /*4cd0*/  IMAD R196, R196, 0x4, R27 ;  /* 0x00000004c4c47824 */ /* 0x000fc800078e021b */
[----:B------:R-:W-:Y:S01]  /*4ce0*/  IMAD.IADD R25, R25, 0x1, R196 ;  /* 0x0000000119197824 */ /* 0x000fe200078e02c4 */
[----:B--2---:R-:W-:-:S04]  /*4cf0*/  F2FP.SATFINITE.E4M3.F32.PACK_AB_MERGE_C R148, R149, R148, RZ ;  /* 0x000000949594723e */ /* 0x004fc800048070ff */
[----:B------:R1:W-:Y:S04]  /*4d00*/  STS.U16 [R25+UR24+0x400], R3 ;  /* 0x0004000319007988 */ /* 0x0003e80008000418 */
[----:B------:R2:W-:Y:S01]  /*4d10*/  STS.U16 [R25+UR24], R5 ;  /* 0x0000000519007988 */ /* 0x0005e20008000418 */
[----:B----4-:R-:W-:-:S03]  /*4d20*/  F2FP.SATFINITE.E4M3.F32.PACK_AB_MERGE_C R150, R151, R150, RZ ;  /* 0x000000969796723e */ /* 0x010fc600048070ff */
[----:B------:R-:W-:Y:S01]  /*4d30*/  STS.U16 [R25+UR24+0x8], R0 ;  /* 0x0000080019007988 */ /* 0x000fe20008000418 */
[----:B-1----:R-:W-:-:S03]  /*4d40*/  LOP3.LUT R3, R25, 0x10, RZ, 0x3c, !PT ;  /* 0x0000001019037812 */ /* 0x002fc600078e3cff */
[----:B------:R-:W-:Y:S01]  /*4d50*/  STS.U16 [R25+UR24+0x408], R4 ;  /* 0x0004080419007988 */ /* 0x000fe20008000418 */
[----:B--2---:R-:W-:-:S03]  /*4d60*/  LOP3.LUT R5, R25, 0x20, RZ, 0x3c, !PT ;  /* 0x0000002019057812 */ /* 0x004fc600078e3cff */
[----:B------:R-:W-:Y:S04]  /*4d70*/  STS.U16 [R25+UR24+0x8000], R163 ;  /* 0x008000a319007988 */ /* 0x000fe80008000418 */
        /* <DEDUP_REMOVED lines=11> */
[----:B------:R-:W-:Y:S04]  /*4e30*/  STS.U16 [R3+UR24], R6 ;  /* 0x0000000603007988 */ /* 0x000fe80008000418 */
        /* <DEDUP_REMOVED lines=14> */
[----:B------:R1:W-:Y:S04]  /*4f20*/  STS.U16 [R3+UR24+0xc408], R102 ;  /* 0x00c4086603007988 */ /* 0x0003e80008000418 */
[----:B------:R-:W-:Y:S04]  /*4f30*/  STS.U16 [R5+UR24], R11 ;  /* 0x0000000b05007988 */ /* 0x000fe80008000418 */
[----:B------:R-:W-:Y:S01]  /*4f40*/  STS.U16 [R5+UR24+0x400], R12 ;  /* 0x0004000c05007988 */ /* 0x000fe20008000418 */
[----:B-1----:R-:W-:-:S03]  /*4f50*/  LOP3.LUT R3, R25, 0x30, RZ, 0x3c, !PT ;  /* 0x0000003019037812 */ /* 0x002fc600078e3cff */
        /* <DEDUP_REMOVED lines=50> */
[----:B-1----:R-:W-:-:S02]  /*5280*/  LOP3.LUT R5, R25, 0x60, RZ, 0x3c, !PT ;  /* 0x0000006019057812 */ /* 0x002fc400078e3cff */
[----:B------:R-:W-:Y:S01]  /*5290*/  LOP3.LUT R25, R25, 0x70, RZ, 0x3c, !PT ;  /* 0x0000007019197812 */ /* 0x000fe200078e3cff */
        /* <DEDUP_REMOVED lines=45> */
[----:B------:R-:W-:Y:S01]  /*5570*/  STS.U16 [R25+UR24+0xc408], R150 ;  /* 0x00c4089619007988 */ /* 0x000fe20008000418 */
[----:B------:R1:W-:Y:S06]  /*5580*/  MEMBAR.ALL.CTA ;  /* 0x0000000000007992 */ /* 0x0003ec0000008000 */
[----:B-1----:R-:W1:Y:S02]  /*5590*/  FENCE.VIEW.ASYNC.S ;  /* 0x00000000000073c6 */ /* 0x002e640000000000 */
[----:B-1----:R-:W-:Y:S06]  /*55a0*/  BAR.SYNC.DEFER_BLOCKING 0x0 ;  /* 0x0000000000007b1d */ /* 0x002fec0000010000 */
[----:B------:R1:W-:Y:S01]  /*55b0*/  @UP1 UTMASTG.2D [UR8], [UR6] ;  /* 0x00000008060013b5 */ /* 0x0003e20008008000 */
[----:B------:R0:W-:Y:S01]  /*55c0*/  UTMACMDFLUSH ;  /* 0x00000000000079b7 */ /* 0x0001e20000000000 */
[----:B------:R-:W-:-:S04]  /*55d0*/  DEPBAR.LE SB0, 0x0 ;  /* 0x000080000000791a */ /* 0x000fc80000000000 */
[----:B------:R-:W-:Y:S06]  /*55e0*/  BAR.SYNC.DEFER_BLOCKING 0x0 ;  /* 0x0000000000007b1d */ /* 0x000fec0000010000 */
[----:B-1----:R-:W-:Y:S05]  /*55f0*/  EXIT ;  /* 0x000000000000794d */ /* 0x002fea0003800000 */
.L_x_49:
[----:B------:R-:W1:Y:S02]  /*5600*/  SYNCS.PHASECHK.TRANS64.TRYWAIT P0, [UR18+0x20000], R0 ;  /* 0x02000000ff0075a7 */ /* 0x000e640008000152 */
[----:B-1----:R-:W-:Y:S05]  /*5610*/  @!P0 BRA `(.L_x_49) ;  /* 0xfffffffc00f88947 */ /* 0x002fea000383ffff */
[----:B------:R-:W-:Y:S05]  /*5620*/  BRA `(.L_x_51) ;  /* 0xffffffd400c47947 */ /* 0x000fea000383ffff */
.L_x_52:
[----:B------:R-:W-:-:S00]  /*5630*/  BRA `(.L_x_52) ;  /* 0xfffffffc00fc7947 */ /* 0x000fc0000383ffff */
[----:B------:R-:W-:-:S00]  /*5640*/  NOP ;  /* 0x0000000000007918 */ /* 0x000fc00000000000 */
        /* <DEDUP_REMOVED lines=11> */
.L_x_53:


//--------------------- .nv.shared.gluon_wgmma    --------------------------
	.section	.nv.shared.gluon_wgmma,"aw",@nobits
	.sectionflags	@""
	.align	16
	.zero		1024


//--------------------- .nv.shared.reserved.0     --------------------------
	.section	.nv.shared.reserved.0,"aw",@nobits
	.weak		__nv_reservedSMEM_offset_0_alias
	.size		__nv_reservedSMEM_offset_0_alias, 0, 0
	.other		__nv_reservedSMEM_offset_0_alias,@"STO_CUDA_RESERVED_SHARED STV_DEFAULT"
__nv_reservedSMEM_offset_0_alias:
	.zero		0


//--------------------- .nv.constant0.gluon_wgmma --------------------------
	.section	.nv.constant0.gluon_wgmma,"a",@progbits
	.sectionflags	@""
	.align	4
.nv.constant0.gluon_wgmma:
	.zero		608


//--------------------- SYMBOLS --------------------------

	.type		.nv.reservedSmem.offset0,@object
	.size		.nv.reservedSmem.offset0,0x4
